	.target	sm_100a

	.elftype	@"ET_EXEC"


//--------------------- .note.nv.tkinfo           --------------------------
	.section	.note.nv.tkinfo,"",@"SHT_NOTE"
	.sectionflags	@"SHF_NOTE_NV_TKINFO"
	.tkinfo
        /*0018*/ 	.word	0x00000002
        /*0030*/ 	.string	""
        /*0030*/ 	.string	"ptxas"
        /*0030*/ 	.string	"Cuda compilation tools, release 13.0, V13.0.88"
        /*0030*/ 	.string	"Build cuda_13.0.r13.0/compiler.36424714_0"
        /*0030*/ 	.string	"-arch sm_100a -m 64 "



//--------------------- .note.nv.cuinfo           --------------------------
	.section	.note.nv.cuinfo,"",@"SHT_NOTE"
	.sectionflags	@"SHF_NOTE_NV_CUINFO"
        /*0018*/ 	.short	0x0002
        /*001a*/ 	.short	0x0064
        /*001c*/ 	.short	0x0082
	.zero		2


//--------------------- .nv.info                  --------------------------
	.section	.nv.info,"",@"SHT_CUDA_INFO"
	.align	4


	//----- nvinfo : EIATTR_REGCOUNT
	.align		4
        /*0000*/ 	.byte	0x04, 0x2f
        /*0002*/ 	.short	(.L_19 - .L_18)
	.align		4
.L_18:
        /*0004*/ 	.word	index@(_ZN7cutlass13device_kernelINS_4conv6kernel13ConvUniversalINS1_16ConvProblemShapeILNS1_8OperatorE0ELi2EEENS1_10collective14CollectiveConvINS1_47MainloopSm100TmaUmmaWarpSpecializedImplicitGemmILS5_0ELi26ELi2ELi1ELi2EN4cute5tupleIJNSA_1CILi1EEESD_SD_EEEEENSB_IJNSC_ILi64EEESG_NSB_IJNSC_ILi32EEEEEEEEENS_10bfloat16_tESK_NSA_8TiledMMAINSA_8MMA_AtomIJNSA_20SM100_MMA_F16BF16_SSISK_SK_fLi64ELi64ELNSA_4UMMA5MajorE0ELSP_0ELNSO_7ScaleInE0ELSQ_0EEEEEENSA_6LayoutISE_NSB_IJNSC_ILi0EEESU_SU_EEEEENSB_IJNSA_10UnderscoreESX_SX_EEEEENS7_6detail27Sm100ImplicitGemmTileTraitsINSA_20SM90_TMA_LOAD_IM2COLENSA_14ComposedLayoutINSA_7SwizzleILi2ELi4ELi3EEENSA_18smem_ptr_flag_bitsILi16EEENST_INSB_IJNSC_ILi8EEESH_EEENSB_IJSH_SD_EEEEEEEvEENS11_INSA_13SM90_TMA_LOADES1C_vEEEENS_8epilogue10collective18CollectiveEpilogueINS1H_23Sm100TmaWarpSpecializedILi3ELi2ELi16ELb1ELb0EEEJSJ_NSB_IJNST_ISG_SD_EENST_ISH_SD_EEEEESK_NSB_IJNSB_IJlllEEESD_SU_EEESK_S1Q_NS1H_6fusion15FusionCallbacksIS1L_NS1R_17LinearCombinationISK_fSK_fLNS_15FloatRoundStyleE2EEESJ_S1O_JEEENSA_5SM1004TMEM4LOAD26SM100_TMEM_LOAD_16dp256b4xES12_S1C_NSA_17SM75_U32x4_LDSM_NENSA_21SM90_TMA_STORE_IM2COLES1C_NSA_17SM90_U32x4_STSM_NENSA_39AutoVectorizingCopyWithAssumedAlignmentILi128EEEEEEvvEEEEvNT_6ParamsE)
        /*0008*/ 	.word	0x00000060


	//----- nvinfo : EIATTR_FRAME_SIZE
	.align		4
.L_19:
        /*000c*/ 	.byte	0x04, 0x11
        /*000e*/ 	.short	(.L_21 - .L_20)
	.align		4
.L_20:
        /*0010*/ 	.word	index@($__internal_2_$__cuda_sm10x_tcgen05_guardrail_trap_unallocated_columns_being_dealloced)
        /*0014*/ 	.word	0x00000008


	//----- nvinfo : EIATTR_FRAME_SIZE
	.align		4
.L_21:
        /*0018*/ 	.byte	0x04, 0x11
        /*001a*/ 	.short	(.L_23 - .L_22)
	.align		4
.L_22:
        /*001c*/ 	.word	index@($__internal_1_$__cuda_sm10x_tcgen05_guardrail_trap_phase_invalid_during_alloc)
        /*0020*/ 	.word	0x00000008


	//----- nvinfo : EIATTR_FRAME_SIZE
	.align		4
.L_23:
        /*0024*/ 	.byte	0x04, 0x11
        /*0026*/ 	.short	(.L_25 - .L_24)
	.align		4
.L_24:
        /*0028*/ 	.word	index@($__internal_0_$__cuda_sm10x_tcgen05_guardrail_trap_col_being_dealloced_not_returned_by_alloc)
        /*002c*/ 	.word	0x00000008


	//----- nvinfo : EIATTR_FRAME_SIZE
	.align		4
.L_25:
        /*0030*/ 	.byte	0x04, 0x11
        /*0032*/ 	.short	(.L_27 - .L_26)
	.align		4
.L_26:
        /*0034*/ 	.word	index@(_ZN7cutlass13device_kernelINS_4conv6kernel13ConvUniversalINS1_16ConvProblemShapeILNS1_8OperatorE0ELi2EEENS1_10collective14CollectiveConvINS1_47MainloopSm100TmaUmmaWarpSpecializedImplicitGemmILS5_0ELi26ELi2ELi1ELi2EN4cute5tupleIJNSA_1CILi1EEESD_SD_EEEEENSB_IJNSC_ILi64EEESG_NSB_IJNSC_ILi32EEEEEEEEENS_10bfloat16_tESK_NSA_8TiledMMAINSA_8MMA_AtomIJNSA_20SM100_MMA_F16BF16_SSISK_SK_fLi64ELi64ELNSA_4UMMA5MajorE0ELSP_0ELNSO_7ScaleInE0ELSQ_0EEEEEENSA_6LayoutISE_NSB_IJNSC_ILi0EEESU_SU_EEEEENSB_IJNSA_10UnderscoreESX_SX_EEEEENS7_6detail27Sm100ImplicitGemmTileTraitsINSA_20SM90_TMA_LOAD_IM2COLENSA_14ComposedLayoutINSA_7SwizzleILi2ELi4ELi3EEENSA_18smem_ptr_flag_bitsILi16EEENST_INSB_IJNSC_ILi8EEESH_EEENSB_IJSH_SD_EEEEEEEvEENS11_INSA_13SM90_TMA_LOADES1C_vEEEENS_8epilogue10collective18CollectiveEpilogueINS1H_23Sm100TmaWarpSpecializedILi3ELi2ELi16ELb1ELb0EEEJSJ_NSB_IJNST_ISG_SD_EENST_ISH_SD_EEEEESK_NSB_IJNSB_IJlllEEESD_SU_EEESK_S1Q_NS1H_6fusion15FusionCallbacksIS1L_NS1R_17LinearCombinationISK_fSK_fLNS_15FloatRoundStyleE2EEESJ_S1O_JEEENSA_5SM1004TMEM4LOAD26SM100_TMEM_LOAD_16dp256b4xES12_S1C_NSA_17SM75_U32x4_LDSM_NENSA_21SM90_TMA_STORE_IM2COLES1C_NSA_17SM90_U32x4_STSM_NENSA_39AutoVectorizingCopyWithAssumedAlignmentILi128EEEEEEvvEEEEvNT_6ParamsE)
        /*0038*/ 	.word	0x00000008


	//----- nvinfo : EIATTR_MIN_STACK_SIZE
	.align		4
.L_27:
        /*003c*/ 	.byte	0x04, 0x12
        /*003e*/ 	.short	(.L_29 - .L_28)
	.align		4
.L_28:
        /*0040*/ 	.word	index@(_ZN7cutlass13device_kernelINS_4conv6kernel13ConvUniversalINS1_16ConvProblemShapeILNS1_8OperatorE0ELi2EEENS1_10collective14CollectiveConvINS1_47MainloopSm100TmaUmmaWarpSpecializedImplicitGemmILS5_0ELi26ELi2ELi1ELi2EN4cute5tupleIJNSA_1CILi1EEESD_SD_EEEEENSB_IJNSC_ILi64EEESG_NSB_IJNSC_ILi32EEEEEEEEENS_10bfloat16_tESK_NSA_8TiledMMAINSA_8MMA_AtomIJNSA_20SM100_MMA_F16BF16_SSISK_SK_fLi64ELi64ELNSA_4UMMA5MajorE0ELSP_0ELNSO_7ScaleInE0ELSQ_0EEEEEENSA_6LayoutISE_NSB_IJNSC_ILi0EEESU_SU_EEEEENSB_IJNSA_10UnderscoreESX_SX_EEEEENS7_6detail27Sm100ImplicitGemmTileTraitsINSA_20SM90_TMA_LOAD_IM2COLENSA_14ComposedLayoutINSA_7SwizzleILi2ELi4ELi3EEENSA_18smem_ptr_flag_bitsILi16EEENST_INSB_IJNSC_ILi8EEESH_EEENSB_IJSH_SD_EEEEEEEvEENS11_INSA_13SM90_TMA_LOADES1C_vEEEENS_8epilogue10collective18CollectiveEpilogueINS1H_23Sm100TmaWarpSpecializedILi3ELi2ELi16ELb1ELb0EEEJSJ_NSB_IJNST_ISG_SD_EENST_ISH_SD_EEEEESK_NSB_IJNSB_IJlllEEESD_SU_EEESK_S1Q_NS1H_6fusion15FusionCallbacksIS1L_NS1R_17LinearCombinationISK_fSK_fLNS_15FloatRoundStyleE2EEESJ_S1O_JEEENSA_5SM1004TMEM4LOAD26SM100_TMEM_LOAD_16dp256b4xES12_S1C_NSA_17SM75_U32x4_LDSM_NENSA_21SM90_TMA_STORE_IM2COLES1C_NSA_17SM90_U32x4_STSM_NENSA_39AutoVectorizingCopyWithAssumedAlignmentILi128EEEEEEvvEEEEvNT_6ParamsE)
        /*0044*/ 	.word	0x00000008
.L_29:


//--------------------- .nv.compat                --------------------------
	.section	.nv.compat,"",@"SHT_CUDA_COMPAT_INFO"
	.align	4
        /*0000*/ 	.byte	0x02, 0x09, 0x01, 0x00, 0x02, 0x02, 0x02, 0x00, 0x02, 0x05, 0x05, 0x00, 0x03, 0x07, 0x01, 0x01
        /*0010*/ 	.byte	0x02, 0x03, 0x01, 0x00, 0x02, 0x06, 0x01, 0x00, 0x04, 0x0b, 0x08, 0x00, 0x09, 0x00, 0x00, 0x00
        /*0020*/ 	.byte	0x00, 0x00, 0x00, 0x00


//--------------------- .nv.info._ZN7cutlass13device_kernelINS_4conv6kernel13ConvUniversalINS1_16ConvProblemShapeILNS1_8OperatorE0ELi2EEENS1_10collective14CollectiveConvINS1_47MainloopSm100TmaUmmaWarpSpecializedImplicitGemmILS5_0ELi26ELi2ELi1ELi2EN4cute5tupleIJNSA_1CILi1EEESD_SD_EEEEENSB_IJNSC_ILi64EEESG_NSB_IJNSC_ILi32EEEEEEEEENS_10bfloat16_tESK_NSA_8TiledMMAINSA_8MMA_AtomIJNSA_20SM100_MMA_F16BF16_SSISK_SK_fLi64ELi64ELNSA_4UMMA5MajorE0ELSP_0ELNSO_7ScaleInE0ELSQ_0EEEEEENSA_6LayoutISE_NSB_IJNSC_ILi0EEESU_SU_EEEEENSB_IJNSA_10UnderscoreESX_SX_EEEEENS7_6detail27Sm100ImplicitGemmTileTraitsINSA_20SM90_TMA_LOAD_IM2COLENSA_14ComposedLayoutINSA_7SwizzleILi2ELi4ELi3EEENSA_18smem_ptr_flag_bitsILi16EEENST_INSB_IJNSC_ILi8EEESH_EEENSB_IJSH_SD_EEEEEEEvEENS11_INSA_13SM90_TMA_LOADES1C_vEEEENS_8epilogue10collective18CollectiveEpilogueINS1H_23Sm100TmaWarpSpecializedILi3ELi2ELi16ELb1ELb0EEEJSJ_NSB_IJNST_ISG_SD_EENST_ISH_SD_EEEEESK_NSB_IJNSB_IJlllEEESD_SU_EEESK_S1Q_NS1H_6fusion15FusionCallbacksIS1L_NS1R_17LinearCombinationISK_fSK_fLNS_15FloatRoundStyleE2EEESJ_S1O_JEEENSA_5SM1004TMEM4LOAD26SM100_TMEM_LOAD_16dp256b4xES12_S1C_NSA_17SM75_U32x4_LDSM_NENSA_21SM90_TMA_STORE_IM2COLES1C_NSA_17SM90_U32x4_STSM_NENSA_39AutoVectorizingCopyWithAssumedAlignmentILi128EEEEEEvvEEEEvNT_6ParamsE --------------------------
	.section	.nv.info._ZN7cutlass13device_kernelINS_4conv6kernel13ConvUniversalINS1_16ConvProblemShapeILNS1_8OperatorE0ELi2EEENS1_10collective14CollectiveConvINS1_47MainloopSm100TmaUmmaWarpSpecializedImplicitGemmILS5_0ELi26ELi2ELi1ELi2EN4cute5tupleIJNSA_1CILi1EEESD_SD_EEEEENSB_IJNSC_ILi64EEESG_NSB_IJNSC_ILi32EEEEEEEEENS_10bfloat16_tESK_NSA_8TiledMMAINSA_8MMA_AtomIJNSA_20SM100_MMA_F16BF16_SSISK_SK_fLi64ELi64ELNSA_4UMMA5MajorE0ELSP_0ELNSO_7ScaleInE0ELSQ_0EEEEEENSA_6LayoutISE_NSB_IJNSC_ILi0EEESU_SU_EEEEENSB_IJNSA_10UnderscoreESX_SX_EEEEENS7_6detail27Sm100ImplicitGemmTileTraitsINSA_20SM90_TMA_LOAD_IM2COLENSA_14ComposedLayoutINSA_7SwizzleILi2ELi4ELi3EEENSA_18smem_ptr_flag_bitsILi16EEENST_INSB_IJNSC_ILi8EEESH_EEENSB_IJSH_SD_EEEEEEEvEENS11_INSA_13SM90_TMA_LOADES1C_vEEEENS_8epilogue10collective18CollectiveEpilogueINS1H_23Sm100TmaWarpSpecializedILi3ELi2ELi16ELb1ELb0EEEJSJ_NSB_IJNST_ISG_SD_EENST_ISH_SD_EEEEESK_NSB_IJNSB_IJlllEEESD_SU_EEESK_S1Q_NS1H_6fusion15FusionCallbacksIS1L_NS1R_17LinearCombinationISK_fSK_fLNS_15FloatRoundStyleE2EEESJ_S1O_JEEENSA_5SM1004TMEM4LOAD26SM100_TMEM_LOAD_16dp256b4xES12_S1C_NSA_17SM75_U32x4_LDSM_NENSA_21SM90_TMA_STORE_IM2COLES1C_NSA_17SM90_U32x4_STSM_NENSA_39AutoVectorizingCopyWithAssumedAlignmentILi128EEEEEEvvEEEEvNT_6ParamsE,"",@"SHT_CUDA_INFO"
	.sectionflags	@""
	.align	4


	//----- nvinfo : EIATTR_CUDA_API_VERSION
	.align		4
        /*0000*/ 	.byte	0x04, 0x37
        /*0002*/ 	.short	(.L_31 - .L_30)
.L_30:
        /*0004*/ 	.word	0x00000082


	//----- nvinfo : EIATTR_KPARAM_INFO
	.align		4
.L_31:
        /*0008*/ 	.byte	0x04, 0x17
        /*000a*/ 	.short	(.L_33 - .L_32)
.L_32:
        /*000c*/ 	.word	0x00000000
        /*0010*/ 	.short	0x0000
        /*0012*/ 	.short	0x0000
        /*0014*/ 	.byte	0x00, 0xf0, 0x01, 0x20


	//----- nvinfo : EIATTR_AT_ENTRY_FRAGMENTS
	.align		4
.L_33:
        /*0018*/ 	.byte	0x04, 0x4f
        /*001a*/ 	.short	(.L_35 - .L_34)


	//   ....[0]....
.L_34:
        /*001c*/ 	.word	0x00000006


	//----- nvinfo : EIATTR_RESERVED_SMEM_USED
	.align		4
.L_35:
        /*0020*/ 	.byte	0x01, 0x41
	.zero		2


	//----- nvinfo : EIATTR_SPARSE_MMA_MASK
	.align		4
        /*0024*/ 	.byte	0x03, 0x50
        /*0026*/ 	.short	0x0000


	//----- nvinfo : EIATTR_TCGEN05_1CTA_USED
	.align		4
        /*0028*/ 	.byte	0x01, 0x51
	.zero		2


	//----- nvinfo : EIATTR_MAXREG_COUNT
	.align		4
        /*002c*/ 	.byte	0x03, 0x1b
        /*002e*/ 	.short	0x00ff


	//----- nvinfo : EIATTR_NUM_BARRIERS
	.align		4
        /*0030*/ 	.byte	0x02, 0x4c
        /*0032*/ 	.byte	0x07
	.zero		1


	//----- nvinfo : EIATTR_EXTERNS
	.align		4
        /*0034*/ 	.byte	0x04, 0x0f
        /*0036*/ 	.short	(.L_37 - .L_36)


	//   ....[0]....
	.align		4
.L_36:
        /*0038*/ 	.word	index@(__assertfail)


	//----- nvinfo : EIATTR_MERCURY_ISA_VERSION
	.align		4
.L_37:
        /*003c*/ 	.byte	0x03, 0x5f
        /*003e*/ 	.short	0x0101


	//----- nvinfo : EIATTR_INT_WARP_WIDE_INSTR_OFFSETS
	.align		4
        /*0040*/ 	.byte	0x04, 0x31
        /*0042*/ 	.short	(.L_39 - .L_38)


	//   ....[0]....
.L_38:
        /*0044*/ 	.word	0x00004850


	//   ....[1]....
        /*0048*/ 	.word	0x00004870


	//   ....[2]....
        /*004c*/ 	.word	0x000048a0


	//   ....[3]....
        /*0050*/ 	.word	0x00005300


	//   ....[4]....
        /*0054*/ 	.word	0x00005370


	//   ....[5]....
        /*0058*/ 	.word	0x000055b0


	//   ....[6]....
        /*005c*/ 	.word	0x000055e0


	//----- nvinfo : EIATTR_COOP_GROUP_MASK_REGIDS
	.align		4
.L_39:
        /*0060*/ 	.byte	0x04, 0x29
        /*0062*/ 	.short	(.L_41 - .L_40)


	//   ....[0]....
.L_40:
        /*0064*/ 	.word	0xffffffff


	//   ....[1]....
        /*0068*/ 	.word	0xffffffff


	//   ....[2]....
        /*006c*/ 	.word	0xffffffff


	//   ....[3]....
        /*0070*/ 	.word	0xffffffff


	//   ....[4]....
        /*0074*/ 	.word	0xffffffff


	//   ....[5]....
        /*0078*/ 	.word	0xffffffff


	//   ....[6]....
        /*007c*/ 	.word	0xffffffff


	//   ....[7]....
        /*0080*/ 	.word	0xffffffff


	//   ....[8]....
        /*0084*/ 	.word	0xffffffff


	//   ....[9]....
        /*0088*/ 	.word	0xffffffff


	//   ....[10]....
        /*008c*/ 	.word	0xffffffff


	//   ....[11]....
        /*0090*/ 	.word	0xffffffff


	//----- nvinfo : EIATTR_COOP_GROUP_INSTR_OFFSETS
	.align		4
.L_41:
        /*0094*/ 	.byte	0x04, 0x28
        /*0096*/ 	.short	(.L_43 - .L_42)


	//   ....[0]....
.L_42:
        /*0098*/ 	.word	0x000000a0


	//   ....[1]....
        /*009c*/ 	.word	0x00000510


	//   ....[2]....
        /*00a0*/ 	.word	0x00000970


	//   ....[3]....
        /*00a4*/ 	.word	0x00000af0


	//   ....[4]....
        /*00a8*/ 	.word	0x00000bf0


	//   ....[5]....
        /*00ac*/ 	.word	0x00000d40


	//   ....[6]....
        /*00b0*/ 	.word	0x000023c0


	//   ....[7]....
        /*00b4*/ 	.word	0x00003cb0


	//   ....[8]....
        /*00b8*/ 	.word	0x00003ec0


	//   ....[9]....
        /*00bc*/ 	.word	0x00003ef0


	//   ....[10]....
        /*00c0*/ 	.word	0x00004730


	//   ....[11]....
        /*00c4*/ 	.word	0x00004970


	//----- nvinfo : EIATTR_VRC_CTA_INIT_COUNT
	.align		4
.L_43:
        /*00c8*/ 	.byte	0x02, 0x4a
        /*00ca*/ 	.byte	0x80
	.zero		1


	//----- nvinfo : EIATTR_SYSCALL_OFFSETS
	.align		4
        /*00cc*/ 	.byte	0x04, 0x46
        /*00ce*/ 	.short	(.L_45 - .L_44)


	//   ....[0]....
.L_44:
        /*00d0*/ 	.word	0x000062c0


	//   ....[1]....
        /*00d4*/ 	.word	0x000063b0


	//   ....[2]....
        /*00d8*/ 	.word	0x00006b90


	//   ....[3]....
        /*00dc*/ 	.word	0x00007500


	//----- nvinfo : EIATTR_MBARRIER_INSTR_OFFSETS
	.align		4
.L_45:
        /*00e0*/ 	.byte	0x04, 0x39
        /*00e2*/ 	.short	(.L_47 - .L_46)


	//   ....[0]....
.L_46:
        /*00e4*/ 	.word	0x00000610
        /*00e8*/ 	.word	0x000000ff
        /*00ec*/ 	.word	0x00000000
        /*00f0*/ 	.short	0x0100
        /*00f2*/ 	.byte	0x05
	.zero		1


	//   ....[1]....
        /*00f4*/ 	.word	0x00000620
        /*00f8*/ 	.word	0x000000ff
        /*00fc*/ 	.word	0x000000d0
        /*0100*/ 	.short	0x0100
        /*0102*/ 	.byte	0x05
	.zero		1


	//   ....[2]....
        /*0104*/ 	.word	0x00000630
        /*0108*/ 	.word	0x000000ff
        /*010c*/ 	.word	0x00000008
        /*0110*/ 	.short	0x0100
        /*0112*/ 	.byte	0x05
	.zero		1


	//   ....[3]....
        /*0114*/ 	.word	0x00000640
        /*0118*/ 	.word	0x000000ff
        /*011c*/ 	.word	0x000000d8
        /*0120*/ 	.short	0x0100
        /*0122*/ 	.byte	0x05
	.zero		1


	//   ....[4]....
        /*0124*/ 	.word	0x00000650
        /*0128*/ 	.word	0x000000ff
        /*012c*/ 	.word	0x00000010
        /*0130*/ 	.short	0x0100
        /*0132*/ 	.byte	0x05
	.zero		1


	//   ....[5]....
        /*0134*/ 	.word	0x00000660
        /*0138*/ 	.word	0x000000ff
        /*013c*/ 	.word	0x000000e0
        /*0140*/ 	.short	0x0100
        /*0142*/ 	.byte	0x05
	.zero		1


	//   ....[6]....
        /*0144*/ 	.word	0x00000670
        /*0148*/ 	.word	0x000000ff
        /*014c*/ 	.word	0x00000018
        /*0150*/ 	.short	0x0100
        /*0152*/ 	.byte	0x05
	.zero		1


	//   ....[7]....
        /*0154*/ 	.word	0x00000680
        /*0158*/ 	.word	0x000000ff
        /*015c*/ 	.word	0x000000e8
        /*0160*/ 	.short	0x0100
        /*0162*/ 	.byte	0x05
	.zero		1


	//   ....[8]....
        /*0164*/ 	.word	0x00000690
        /*0168*/ 	.word	0x000000ff
        /*016c*/ 	.word	0x00000020
        /*0170*/ 	.short	0x0100
        /*0172*/ 	.byte	0x05
	.zero		1


	//   ....[9]....
        /*0174*/ 	.word	0x000006a0
        /*0178*/ 	.word	0x000000ff
        /*017c*/ 	.word	0x000000f0
        /*0180*/ 	.short	0x0100
        /*0182*/ 	.byte	0x05
	.zero		1


	//   ....[10]....
        /*0184*/ 	.word	0x000006b0
        /*0188*/ 	.word	0x000000ff
        /*018c*/ 	.word	0x00000028
        /*0190*/ 	.short	0x0100
        /*0192*/ 	.byte	0x05
	.zero		1


	//   ....[11]....
        /*0194*/ 	.word	0x000006c0
        /*0198*/ 	.word	0x000000ff
        /*019c*/ 	.word	0x000000f8
        /*01a0*/ 	.short	0x0100
        /*01a2*/ 	.byte	0x05
	.zero		1


	//   ....[12]....
        /*01a4*/ 	.word	0x000006d0
        /*01a8*/ 	.word	0x000000ff
        /*01ac*/ 	.word	0x00000030
        /*01b0*/ 	.short	0x0100
        /*01b2*/ 	.byte	0x05
	.zero		1


	//   ....[13]....
        /*01b4*/ 	.word	0x000006e0
        /*01b8*/ 	.word	0x000000ff
        /*01bc*/ 	.word	0x00000100
        /*01c0*/ 	.short	0x0100
        /*01c2*/ 	.byte	0x05
	.zero		1


	//   ....[14]....
        /*01c4*/ 	.word	0x000006f0
        /*01c8*/ 	.word	0x000000ff
        /*01cc*/ 	.word	0x00000038
        /*01d0*/ 	.short	0x0100
        /*01d2*/ 	.byte	0x05
	.zero		1


	//   ....[15]....
        /*01d4*/ 	.word	0x00000700
        /*01d8*/ 	.word	0x000000ff
        /*01dc*/ 	.word	0x00000108
        /*01e0*/ 	.short	0x0100
        /*01e2*/ 	.byte	0x05
	.zero		1


	//   ....[16]....
        /*01e4*/ 	.word	0x00000710
        /*01e8*/ 	.word	0x000000ff
        /*01ec*/ 	.word	0x00000040
        /*01f0*/ 	.short	0x0100
        /*01f2*/ 	.byte	0x05
	.zero		1


	//   ....[17]....
        /*01f4*/ 	.word	0x00000720
        /*01f8*/ 	.word	0x000000ff
        /*01fc*/ 	.word	0x00000110
        /*0200*/ 	.short	0x0100
        /*0202*/ 	.byte	0x05
	.zero		1


	//   ....[18]....
        /*0204*/ 	.word	0x00000730
        /*0208*/ 	.word	0x000000ff
        /*020c*/ 	.word	0x00000048
        /*0210*/ 	.short	0x0100
        /*0212*/ 	.byte	0x05
	.zero		1


	//   ....[19]....
        /*0214*/ 	.word	0x00000740
        /*0218*/ 	.word	0x000000ff
        /*021c*/ 	.word	0x00000118
        /*0220*/ 	.short	0x0100
        /*0222*/ 	.byte	0x05
	.zero		1


	//   ....[20]....
        /*0224*/ 	.word	0x00000750
        /*0228*/ 	.word	0x000000ff
        /*022c*/ 	.word	0x00000050
        /*0230*/ 	.short	0x0100
        /*0232*/ 	.byte	0x05
	.zero		1


	//   ....[21]....
        /*0234*/ 	.word	0x00000760
        /*0238*/ 	.word	0x000000ff
        /*023c*/ 	.word	0x00000120
        /*0240*/ 	.short	0x0100
        /*0242*/ 	.byte	0x05
	.zero		1


	//   ....[22]....
        /*0244*/ 	.word	0x00000770
        /*0248*/ 	.word	0x000000ff
        /*024c*/ 	.word	0x00000058
        /*0250*/ 	.short	0x0100
        /*0252*/ 	.byte	0x05
	.zero		1


	//   ....[23]....
        /*0254*/ 	.word	0x00000780
        /*0258*/ 	.word	0x000000ff
        /*025c*/ 	.word	0x00000128
        /*0260*/ 	.short	0x0100
        /*0262*/ 	.byte	0x05
	.zero		1


	//   ....[24]....
        /*0264*/ 	.word	0x00000790
        /*0268*/ 	.word	0x000000ff
        /*026c*/ 	.word	0x00000060
        /*0270*/ 	.short	0x0100
        /*0272*/ 	.byte	0x05
	.zero		1


	//   ....[25]....
        /*0274*/ 	.word	0x000007a0
        /*0278*/ 	.word	0x000000ff
        /*027c*/ 	.word	0x00000130
        /*0280*/ 	.short	0x0100
        /*0282*/ 	.byte	0x05
	.zero		1


	//   ....[26]....
        /*0284*/ 	.word	0x000007b0
        /*0288*/ 	.word	0x000000ff
        /*028c*/ 	.word	0x00000068
        /*0290*/ 	.short	0x0100
        /*0292*/ 	.byte	0x05
	.zero		1


	//   ....[27]....
        /*0294*/ 	.word	0x000007c0
        /*0298*/ 	.word	0x000000ff
        /*029c*/ 	.word	0x00000138
        /*02a0*/ 	.short	0x0100
        /*02a2*/ 	.byte	0x05
	.zero		1


	//   ....[28]....
        /*02a4*/ 	.word	0x000007d0
        /*02a8*/ 	.word	0x000000ff
        /*02ac*/ 	.word	0x00000070
        /*02b0*/ 	.short	0x0100
        /*02b2*/ 	.byte	0x05
	.zero		1


	//   ....[29]....
        /*02b4*/ 	.word	0x000007e0
        /*02b8*/ 	.word	0x000000ff
        /*02bc*/ 	.word	0x00000140
        /*02c0*/ 	.short	0x0100
        /*02c2*/ 	.byte	0x05
	.zero		1


	//   ....[30]....
        /*02c4*/ 	.word	0x000007f0
        /*02c8*/ 	.word	0x000000ff
        /*02cc*/ 	.word	0x00000078
        /*02d0*/ 	.short	0x0100
        /*02d2*/ 	.byte	0x05
	.zero		1


	//   ....[31]....
        /*02d4*/ 	.word	0x00000800
        /*02d8*/ 	.word	0x000000ff
        /*02dc*/ 	.word	0x00000148
        /*02e0*/ 	.short	0x0100
        /*02e2*/ 	.byte	0x05
	.zero		1


	//   ....[32]....
        /*02e4*/ 	.word	0x00000810
        /*02e8*/ 	.word	0x000000ff
        /*02ec*/ 	.word	0x00000080
        /*02f0*/ 	.short	0x0100
        /*02f2*/ 	.byte	0x05
	.zero		1


	//   ....[33]....
        /*02f4*/ 	.word	0x00000820
        /*02f8*/ 	.word	0x000000ff
        /*02fc*/ 	.word	0x00000150
        /*0300*/ 	.short	0x0100
        /*0302*/ 	.byte	0x05
	.zero		1


	//   ....[34]....
        /*0304*/ 	.word	0x00000830
        /*0308*/ 	.word	0x000000ff
        /*030c*/ 	.word	0x00000088
        /*0310*/ 	.short	0x0100
        /*0312*/ 	.byte	0x05
	.zero		1


	//   ....[35]....
        /*0314*/ 	.word	0x00000840
        /*0318*/ 	.word	0x000000ff
        /*031c*/ 	.word	0x00000158
        /*0320*/ 	.short	0x0100
        /*0322*/ 	.byte	0x05
	.zero		1


	//   ....[36]....
        /*0324*/ 	.word	0x00000850
        /*0328*/ 	.word	0x000000ff
        /*032c*/ 	.word	0x00000090
        /*0330*/ 	.short	0x0100
        /*0332*/ 	.byte	0x05
	.zero		1


	//   ....[37]....
        /*0334*/ 	.word	0x00000860
        /*0338*/ 	.word	0x000000ff
        /*033c*/ 	.word	0x00000160
        /*0340*/ 	.short	0x0100
        /*0342*/ 	.byte	0x05
	.zero		1


	//   ....[38]....
        /*0344*/ 	.word	0x00000870
        /*0348*/ 	.word	0x000000ff
        /*034c*/ 	.word	0x00000098
        /*0350*/ 	.short	0x0100
        /*0352*/ 	.byte	0x05
	.zero		1


	//   ....[39]....
        /*0354*/ 	.word	0x00000880
        /*0358*/ 	.word	0x000000ff
        /*035c*/ 	.word	0x00000168
        /*0360*/ 	.short	0x0100
        /*0362*/ 	.byte	0x05
	.zero		1


	//   ....[40]....
        /*0364*/ 	.word	0x00000890
        /*0368*/ 	.word	0x000000ff
        /*036c*/ 	.word	0x000000a0
        /*0370*/ 	.short	0x0100
        /*0372*/ 	.byte	0x05
	.zero		1


	//   ....[41]....
        /*0374*/ 	.word	0x000008a0
        /*0378*/ 	.word	0x000000ff
        /*037c*/ 	.word	0x00000170
        /*0380*/ 	.short	0x0100
        /*0382*/ 	.byte	0x05
	.zero		1


	//   ....[42]....
        /*0384*/ 	.word	0x000008b0
        /*0388*/ 	.word	0x000000ff
        /*038c*/ 	.word	0x000000a8
        /*0390*/ 	.short	0x0100
        /*0392*/ 	.byte	0x05
	.zero		1


	//   ....[43]....
        /*0394*/ 	.word	0x000008c0
        /*0398*/ 	.word	0x000000ff
        /*039c*/ 	.word	0x00000178
        /*03a0*/ 	.short	0x0100
        /*03a2*/ 	.byte	0x05
	.zero		1


	//   ....[44]....
        /*03a4*/ 	.word	0x000008d0
        /*03a8*/ 	.word	0x000000ff
        /*03ac*/ 	.word	0x000000b0
        /*03b0*/ 	.short	0x0100
        /*03b2*/ 	.byte	0x05
	.zero		1


	//   ....[45]....
        /*03b4*/ 	.word	0x000008e0
        /*03b8*/ 	.word	0x000000ff
        /*03bc*/ 	.word	0x00000180
        /*03c0*/ 	.short	0x0100
        /*03c2*/ 	.byte	0x05
	.zero		1


	//   ....[46]....
        /*03c4*/ 	.word	0x000008f0
        /*03c8*/ 	.word	0x000000ff
        /*03cc*/ 	.word	0x000000b8
        /*03d0*/ 	.short	0x0100
        /*03d2*/ 	.byte	0x05
	.zero		1


	//   ....[47]....
        /*03d4*/ 	.word	0x00000900
        /*03d8*/ 	.word	0x000000ff
        /*03dc*/ 	.word	0x00000188
        /*03e0*/ 	.short	0x0100
        /*03e2*/ 	.byte	0x05
	.zero		1


	//   ....[48]....
        /*03e4*/ 	.word	0x00000910
        /*03e8*/ 	.word	0x000000ff
        /*03ec*/ 	.word	0x000000c0
        /*03f0*/ 	.short	0x0100
        /*03f2*/ 	.byte	0x05
	.zero		1


	//   ....[49]....
        /*03f4*/ 	.word	0x00000920
        /*03f8*/ 	.word	0x000000ff
        /*03fc*/ 	.word	0x00000190
        /*0400*/ 	.short	0x0100
        /*0402*/ 	.byte	0x05
	.zero		1


	//   ....[50]....
        /*0404*/ 	.word	0x00000930
        /*0408*/ 	.word	0x000000ff
        /*040c*/ 	.word	0x000000c8
        /*0410*/ 	.short	0x0100
        /*0412*/ 	.byte	0x05
	.zero		1


	//   ....[51]....
        /*0414*/ 	.word	0x00000940
        /*0418*/ 	.word	0x000000ff
        /*041c*/ 	.word	0x00000198
        /*0420*/ 	.short	0x0100
        /*0422*/ 	.byte	0x05
	.zero		1


	//   ....[52]....
        /*0424*/ 	.word	0x00000a80
        /*0428*/ 	.word	0x000000ff
        /*042c*/ 	.word	0x000001a0
        /*0430*/ 	.short	0x0100
        /*0432*/ 	.byte	0x07
	.zero		1


	//   ....[53]....
        /*0434*/ 	.word	0x00000a90
        /*0438*/ 	.word	0x000000ff
        /*043c*/ 	.word	0x000001b8
        /*0440*/ 	.short	0x0100
        /*0442*/ 	.byte	0x07
	.zero		1


	//   ....[54]....
        /*0444*/ 	.word	0x00000aa0
        /*0448*/ 	.word	0x000000ff
        /*044c*/ 	.word	0x000001a8
        /*0450*/ 	.short	0x0100
        /*0452*/ 	.byte	0x07
	.zero		1


	//   ....[55]....
        /*0454*/ 	.word	0x00000ab0
        /*0458*/ 	.word	0x000000ff
        /*045c*/ 	.word	0x000001c0
        /*0460*/ 	.short	0x0100
        /*0462*/ 	.byte	0x07
	.zero		1


	//   ....[56]....
        /*0464*/ 	.word	0x00000ac0
        /*0468*/ 	.word	0x000000ff
        /*046c*/ 	.word	0x000001b0
        /*0470*/ 	.short	0x0100
        /*0472*/ 	.byte	0x07
	.zero		1


	//   ....[57]....
        /*0474*/ 	.word	0x00000ad0
        /*0478*/ 	.word	0x000000ff
        /*047c*/ 	.word	0x000001c8
        /*0480*/ 	.short	0x0100
        /*0482*/ 	.byte	0x07
	.zero		1


	//   ....[58]....
        /*0484*/ 	.word	0x00000bc0
        /*0488*/ 	.word	0x000000ff
        /*048c*/ 	.word	0x000001d0
        /*0490*/ 	.short	0x0100
        /*0492*/ 	.byte	0x05
	.zero		1


	//   ....[59]....
        /*0494*/ 	.word	0x00000bd0
        /*0498*/ 	.word	0x000000ff
        /*049c*/ 	.word	0x000001d8
        /*04a0*/ 	.short	0x0100
        /*04a2*/ 	.byte	0x05
	.zero		1


	//   ....[60]....
        /*04a4*/ 	.word	0x00000d10
        /*04a8*/ 	.word	0x000000ff
        /*04ac*/ 	.word	0x000001e0
        /*04b0*/ 	.short	0x0100
        /*04b2*/ 	.byte	0x05
	.zero		1


	//   ....[61]....
        /*04b4*/ 	.word	0x00000d20
        /*04b8*/ 	.word	0x000000ff
        /*04bc*/ 	.word	0x000001e8
        /*04c0*/ 	.short	0x0100
        /*04c2*/ 	.byte	0x05
	.zero		1


	//   ....[62]....
        /*04c4*/ 	.word	0x00000e50
        /*04c8*/ 	.word	0x000000ff
        /*04cc*/ 	.word	0x000001f0
        /*04d0*/ 	.short	0x0100
        /*04d2*/ 	.byte	0x07
	.zero		1


	//   ....[63]....
        /*04d4*/ 	.word	0x00000e60
        /*04d8*/ 	.word	0x000000ff
        /*04dc*/ 	.word	0x00000200
        /*04e0*/ 	.short	0x0100
        /*04e2*/ 	.byte	0x07
	.zero		1


	//   ....[64]....
        /*04e4*/ 	.word	0x00000e70
        /*04e8*/ 	.word	0x000000ff
        /*04ec*/ 	.word	0x000001f8
        /*04f0*/ 	.short	0x0100
        /*04f2*/ 	.byte	0x07
	.zero		1


	//   ....[65]....
        /*04f4*/ 	.word	0x00000e80
        /*04f8*/ 	.word	0x000000ff
        /*04fc*/ 	.word	0x00000208
        /*0500*/ 	.short	0x0100
        /*0502*/ 	.byte	0x07
	.zero		1


	//   ....[66]....
        /*0504*/ 	.word	0x000017c0
        /*0508*/ 	.word	0x000000ff
        /*050c*/ 	.word	0x000000d0
        /*0510*/ 	.short	0x010a
        /*0512*/ 	.byte	0x04
	.zero		1


	//   ....[67]....
        /*0514*/ 	.word	0x00001a80
        /*0518*/ 	.word	0x000000ff
        /*051c*/ 	.word	0x000000d0
        /*0520*/ 	.short	0x010a
        /*0522*/ 	.byte	0x09
	.zero		1


	//   ....[68]....
        /*0524*/ 	.word	0x00001bf0
        /*0528*/ 	.word	0x000000ff
        /*052c*/ 	.word	0x000000d0
        /*0530*/ 	.short	0x010a
        /*0532*/ 	.byte	0x08
	.zero		1


	//   ....[69]....
        /*0534*/ 	.word	0x00001da0
        /*0538*/ 	.word	0x000000ff
        /*053c*/ 	.word	0x000001d8
        /*0540*/ 	.short	0x0101
        /*0542*/ 	.byte	0x16
	.zero		1


	//   ....[70]....
        /*0544*/ 	.word	0x00001dd0
        /*0548*/ 	.word	0x000000ff
        /*054c*/ 	.word	0x000000d0
        /*0550*/ 	.short	0x010a
        /*0552*/ 	.byte	0x04
	.zero		1


	//   ....[71]....
        /*0554*/ 	.word	0x00002070
        /*0558*/ 	.word	0x000000ff
        /*055c*/ 	.word	0x000000d0
        /*0560*/ 	.short	0x010a
        /*0562*/ 	.byte	0x09
	.zero		1


	//   ....[72]....
        /*0564*/ 	.word	0x000021e0
        /*0568*/ 	.word	0x000000ff
        /*056c*/ 	.word	0x000000d0
        /*0570*/ 	.short	0x010a
        /*0572*/ 	.byte	0x08
	.zero		1


	//   ....[73]....
        /*0574*/ 	.word	0x000023d0
        /*0578*/ 	.word	0x000000ff
        /*057c*/ 	.word	0x000001e0
        /*0580*/ 	.short	0x010a
        /*0582*/ 	.byte	0x16
	.zero		1


	//   ....[74]....
        /*0584*/ 	.word	0x00002490
        /*0588*/ 	.word	0x000000ff
        /*058c*/ 	.word	0x00000000
        /*0590*/ 	.short	0x0101
        /*0592*/ 	.byte	0x04
	.zero		1


	//   ....[75]....
        /*0594*/ 	.word	0x00002990
        /*0598*/ 	.word	0x000000ff
        /*059c*/ 	.word	0x00000000
        /*05a0*/ 	.short	0x010a
        /*05a2*/ 	.byte	0x04
	.zero		1


	//   ....[76]....
        /*05a4*/ 	.word	0x00002a30
        /*05a8*/ 	.word	0x000000ff
        /*05ac*/ 	.word	0x00000000
        /*05b0*/ 	.short	0x010a
        /*05b2*/ 	.byte	0x04
	.zero		1


	//   ....[77]....
        /*05b4*/ 	.word	0x00002ad0
        /*05b8*/ 	.word	0x000000ff
        /*05bc*/ 	.word	0x00000000
        /*05c0*/ 	.short	0x010a
        /*05c2*/ 	.byte	0x04
	.zero		1


	//   ....[78]....
        /*05c4*/ 	.word	0x00002b70
        /*05c8*/ 	.word	0x000000ff
        /*05cc*/ 	.word	0x00000000
        /*05d0*/ 	.short	0x010a
        /*05d2*/ 	.byte	0x04
	.zero		1


	//   ....[79]....
        /*05d4*/ 	.word	0x00002c10
        /*05d8*/ 	.word	0x000000ff
        /*05dc*/ 	.word	0x00000000
        /*05e0*/ 	.short	0x010a
        /*05e2*/ 	.byte	0x04
	.zero		1


	//   ....[80]....
        /*05e4*/ 	.word	0x00002cb0
        /*05e8*/ 	.word	0x000000ff
        /*05ec*/ 	.word	0x00000000
        /*05f0*/ 	.short	0x010a
        /*05f2*/ 	.byte	0x04
	.zero		1


	//   ....[81]....
        /*05f4*/ 	.word	0x00002d50
        /*05f8*/ 	.word	0x000000ff
        /*05fc*/ 	.word	0x00000000
        /*0600*/ 	.short	0x010a
        /*0602*/ 	.byte	0x04
	.zero		1


	//   ....[82]....
        /*0604*/ 	.word	0x00002df0
        /*0608*/ 	.word	0x000000ff
        /*060c*/ 	.word	0x00000000
        /*0610*/ 	.short	0x010a
        /*0612*/ 	.byte	0x04
	.zero		1


	//   ....[83]....
        /*0614*/ 	.word	0x00002e90
        /*0618*/ 	.word	0x000000ff
        /*061c*/ 	.word	0x00000000
        /*0620*/ 	.short	0x010a
        /*0622*/ 	.byte	0x04
	.zero		1


	//   ....[84]....
        /*0624*/ 	.word	0x00002f30
        /*0628*/ 	.word	0x000000ff
        /*062c*/ 	.word	0x00000000
        /*0630*/ 	.short	0x010a
        /*0632*/ 	.byte	0x04
	.zero		1


	//   ....[85]....
        /*0634*/ 	.word	0x00002fd0
        /*0638*/ 	.word	0x000000ff
        /*063c*/ 	.word	0x00000000
        /*0640*/ 	.short	0x010a
        /*0642*/ 	.byte	0x04
	.zero		1


	//   ....[86]....
        /*0644*/ 	.word	0x00003070
        /*0648*/ 	.word	0x000000ff
        /*064c*/ 	.word	0x00000000
        /*0650*/ 	.short	0x010a
        /*0652*/ 	.byte	0x04
	.zero		1


	//   ....[87]....
        /*0654*/ 	.word	0x00003110
        /*0658*/ 	.word	0x000000ff
        /*065c*/ 	.word	0x00000000
        /*0660*/ 	.short	0x010a
        /*0662*/ 	.byte	0x04
	.zero		1


	//   ....[88]....
        /*0664*/ 	.word	0x000031b0
        /*0668*/ 	.word	0x000000ff
        /*066c*/ 	.word	0x00000000
        /*0670*/ 	.short	0x010a
        /*0672*/ 	.byte	0x04
	.zero		1


	//   ....[89]....
        /*0674*/ 	.word	0x00003250
        /*0678*/ 	.word	0x000000ff
        /*067c*/ 	.word	0x00000000
        /*0680*/ 	.short	0x010a
        /*0682*/ 	.byte	0x04
	.zero		1


	//   ....[90]....
        /*0684*/ 	.word	0x000032f0
        /*0688*/ 	.word	0x000000ff
        /*068c*/ 	.word	0x00000000
        /*0690*/ 	.short	0x010a
        /*0692*/ 	.byte	0x04
	.zero		1


	//   ....[91]....
        /*0694*/ 	.word	0x00003390
        /*0698*/ 	.word	0x000000ff
        /*069c*/ 	.word	0x00000000
        /*06a0*/ 	.short	0x010a
        /*06a2*/ 	.byte	0x04
	.zero		1


	//   ....[92]....
        /*06a4*/ 	.word	0x00003430
        /*06a8*/ 	.word	0x000000ff
        /*06ac*/ 	.word	0x00000000
        /*06b0*/ 	.short	0x010a
        /*06b2*/ 	.byte	0x04
	.zero		1


	//   ....[93]....
        /*06b4*/ 	.word	0x000034d0
        /*06b8*/ 	.word	0x000000ff
        /*06bc*/ 	.word	0x00000000
        /*06c0*/ 	.short	0x010a
        /*06c2*/ 	.byte	0x04
	.zero		1


	//   ....[94]....
        /*06c4*/ 	.word	0x00003570
        /*06c8*/ 	.word	0x000000ff
        /*06cc*/ 	.word	0x00000000
        /*06d0*/ 	.short	0x010a
        /*06d2*/ 	.byte	0x04
	.zero		1


	//   ....[95]....
        /*06d4*/ 	.word	0x00003610
        /*06d8*/ 	.word	0x000000ff
        /*06dc*/ 	.word	0x00000000
        /*06e0*/ 	.short	0x010a
        /*06e2*/ 	.byte	0x04
	.zero		1


	//   ....[96]....
        /*06e4*/ 	.word	0x000036b0
        /*06e8*/ 	.word	0x000000ff
        /*06ec*/ 	.word	0x00000000
        /*06f0*/ 	.short	0x010a
        /*06f2*/ 	.byte	0x04
	.zero		1


	//   ....[97]....
        /*06f4*/ 	.word	0x00003750
        /*06f8*/ 	.word	0x000000ff
        /*06fc*/ 	.word	0x00000000
        /*0700*/ 	.short	0x010a
        /*0702*/ 	.byte	0x04
	.zero		1


	//   ....[98]....
        /*0704*/ 	.word	0x000037f0
        /*0708*/ 	.word	0x000000ff
        /*070c*/ 	.word	0x00000000
        /*0710*/ 	.short	0x010a
        /*0712*/ 	.byte	0x04
	.zero		1


	//   ....[99]....
        /*0714*/ 	.word	0x00003890
        /*0718*/ 	.word	0x000000ff
        /*071c*/ 	.word	0x00000000
        /*0720*/ 	.short	0x010a
        /*0722*/ 	.byte	0x04
	.zero		1


	//   ....[100]....
        /*0724*/ 	.word	0x00003940
        /*0728*/ 	.word	0x00000000
        /*072c*/ 	.word	0x00000000
        /*0730*/ 	.short	0x010a
        /*0732*/ 	.byte	0xff
	.zero		1


	//   ....[101]....
        /*0734*/ 	.word	0x00003a70
        /*0738*/ 	.word	0x000000ff
        /*073c*/ 	.word	0x000001e8
        /*0740*/ 	.short	0x010a
        /*0742*/ 	.byte	0x2d
	.zero		1


	//   ....[102]....
        /*0744*/ 	.word	0x00003b10
        /*0748*/ 	.word	0x000000ff
        /*074c*/ 	.word	0x000001e0
        /*0750*/ 	.short	0x010a
        /*0752*/ 	.byte	0x2d
	.zero		1


	//   ....[103]....
        /*0754*/ 	.word	0x00003bb0
        /*0758*/ 	.word	0x000000ff
        /*075c*/ 	.word	0x00000000
        /*0760*/ 	.short	0x0101
        /*0762*/ 	.byte	0x06
	.zero		1


	//   ....[104]....
        /*0764*/ 	.word	0x00003bf0
        /*0768*/ 	.word	0x000000ff
        /*076c*/ 	.word	0x000001e8
        /*0770*/ 	.short	0x0106
        /*0772*/ 	.byte	0x2d
	.zero		1


	//   ....[105]....
        /*0774*/ 	.word	0x00003c30
        /*0778*/ 	.word	0x00000000
        /*077c*/ 	.word	0x000001e8
        /*0780*/ 	.short	0x010a
        /*0782*/ 	.byte	0xff
	.zero		1


	//   ....[106]....
        /*0784*/ 	.word	0x00004140
        /*0788*/ 	.word	0x000000ff
        /*078c*/ 	.word	0x000001e0
        /*0790*/ 	.short	0x010a
        /*0792*/ 	.byte	0x06
	.zero		1


	//   ....[107]....
        /*0794*/ 	.word	0x000041f0
        /*0798*/ 	.word	0x000000ff
        /*079c*/ 	.word	0x00000000
        /*07a0*/ 	.short	0x0101
        /*07a2*/ 	.byte	0x05
	.zero		1


	//   ....[108]....
        /*07a4*/ 	.word	0x00004200
        /*07a8*/ 	.word	0x000000ff
        /*07ac*/ 	.word	0x00000200
        /*07b0*/ 	.short	0x010a
        /*07b2*/ 	.byte	0x08
	.zero		1


	//   ....[109]....
        /*07b4*/ 	.word	0x00004290
        /*07b8*/ 	.word	0x000000ff
        /*07bc*/ 	.word	0x00000000
        /*07c0*/ 	.short	0x010a
        /*07c2*/ 	.byte	0x04
	.zero		1


	//   ....[110]....
        /*07c4*/ 	.word	0x00004300
        /*07c8*/ 	.word	0x000000ff
        /*07cc*/ 	.word	0x00000000
        /*07d0*/ 	.short	0x010a
        /*07d2*/ 	.byte	0x07
	.zero		1


	//   ....[111]....
        /*07d4*/ 	.word	0x00004430
        /*07d8*/ 	.word	0x000000ff
        /*07dc*/ 	.word	0x00000000
        /*07e0*/ 	.short	0x010a
        /*07e2*/ 	.byte	0x04
	.zero		1


	//   ....[112]....
        /*07e4*/ 	.word	0x00004680
        /*07e8*/ 	.word	0x000000ff
        /*07ec*/ 	.word	0x00000000
        /*07f0*/ 	.short	0x010a
        /*07f2*/ 	.byte	0x05
	.zero		1


	//   ....[113]....
        /*07f4*/ 	.word	0x00004710
        /*07f8*/ 	.word	0x000000ff
        /*07fc*/ 	.word	0x00000000
        /*0800*/ 	.short	0x010a
        /*0802*/ 	.byte	0x07
	.zero		1


	//   ....[114]....
        /*0804*/ 	.word	0x00004bb0
        /*0808*/ 	.word	0x000000ff
        /*080c*/ 	.word	0x000001e0
        /*0810*/ 	.short	0x010a
        /*0812*/ 	.byte	0x07
	.zero		1


	//   ....[115]....
        /*0814*/ 	.word	0x00004c50
        /*0818*/ 	.word	0x000000ff
        /*081c*/ 	.word	0x00000000
        /*0820*/ 	.short	0x0101
        /*0822*/ 	.byte	0x06
	.zero		1


	//   ....[116]....
        /*0824*/ 	.word	0x00004f70
        /*0828*/ 	.word	0x000000ff
        /*082c*/ 	.word	0x000001d8
        /*0830*/ 	.short	0x010a
        /*0832*/ 	.byte	0x07
	.zero		1


	//   ....[117]....
        /*0834*/ 	.word	0x00005190
        /*0838*/ 	.word	0x000000ff
        /*083c*/ 	.word	0x000001b8
        /*0840*/ 	.short	0x010a
        /*0842*/ 	.byte	0x11
	.zero		1


	//   ....[118]....
        /*0844*/ 	.word	0x00005490
        /*0848*/ 	.word	0x000000ff
        /*084c*/ 	.word	0x000001a0
        /*0850*/ 	.short	0x010b
        /*0852*/ 	.byte	0x11
	.zero		1


	//   ....[119]....
        /*0854*/ 	.word	0x00005510
        /*0858*/ 	.word	0x000000ff
        /*085c*/ 	.word	0x00000000
        /*0860*/ 	.short	0x0101
        /*0862*/ 	.byte	0x13
	.zero		1


	//   ....[120]....
        /*0864*/ 	.word	0x00005540
        /*0868*/ 	.word	0x000000ff
        /*086c*/ 	.word	0x000001b8
        /*0870*/ 	.short	0x010a
        /*0872*/ 	.byte	0x0e
	.zero		1


	//   ....[121]....
        /*0874*/ 	.word	0x00005740
        /*0878*/ 	.word	0x000000ff
        /*087c*/ 	.word	0x000001a0
        /*0880*/ 	.short	0x010b
        /*0882*/ 	.byte	0x0e
	.zero		1


	//   ....[122]....
        /*0884*/ 	.word	0x00005760
        /*0888*/ 	.word	0x000000ff
        /*088c*/ 	.word	0x00000000
        /*0890*/ 	.short	0x0101
        /*0892*/ 	.byte	0x12
	.zero		1


	//   ....[123]....
        /*0894*/ 	.word	0x000057c0
        /*0898*/ 	.word	0x000000ff
        /*089c*/ 	.word	0x00000000
        /*08a0*/ 	.short	0x010a
        /*08a2*/ 	.byte	0x04
	.zero		1


	//   ....[124]....
        /*08a4*/ 	.word	0x00005880
        /*08a8*/ 	.word	0x00000002
        /*08ac*/ 	.word	0x00000000
        /*08b0*/ 	.short	0x010a
        /*08b2*/ 	.byte	0xff
	.zero		1


	//   ....[125]....
        /*08b4*/ 	.word	0x00005900
        /*08b8*/ 	.word	0x00000000
        /*08bc*/ 	.word	0x00000000
        /*08c0*/ 	.short	0x010a
        /*08c2*/ 	.byte	0xff
	.zero		1


	//   ....[126]....
        /*08c4*/ 	.word	0x00005ca0
        /*08c8*/ 	.word	0x000000ff
        /*08cc*/ 	.word	0x000001e0
        /*08d0*/ 	.short	0x010a
        /*08d2*/ 	.byte	0x34
	.zero		1


	//   ....[127]....
        /*08d4*/ 	.word	0x00005dc0
        /*08d8*/ 	.word	0x000000ff
        /*08dc*/ 	.word	0x00000000
        /*08e0*/ 	.short	0x0101
        /*08e2*/ 	.byte	0x04
	.zero		1


	//   ....[128]....
        /*08e4*/ 	.word	0x00006780
        /*08e8*/ 	.word	0x00000000
        /*08ec*/ 	.word	0x000001a0
        /*08f0*/ 	.short	0x010a
        /*08f2*/ 	.byte	0xff
	.zero		1


	//   ....[129]....
        /*08f4*/ 	.word	0x00006830
        /*08f8*/ 	.word	0x00000054
        /*08fc*/ 	.word	0x000001f0
        /*0900*/ 	.short	0x010a
        /*0902*/ 	.byte	0xff
	.zero		1


	//   ....[130]....
        /*0904*/ 	.word	0x000068d0
        /*0908*/ 	.word	0x00000000
        /*090c*/ 	.word	0x000001a0
        /*0910*/ 	.short	0x010a
        /*0912*/ 	.byte	0xff
	.zero		1


	//   ....[131]....
        /*0914*/ 	.word	0x00006a70
        /*0918*/ 	.word	0x00000054
        /*091c*/ 	.word	0x000001f0
        /*0920*/ 	.short	0x010a
        /*0922*/ 	.byte	0xff
	.zero		1


	//   ....[132]....
        /*0924*/ 	.word	0x00007260
        /*0928*/ 	.word	0x00000000
        /*092c*/ 	.word	0x00000000
        /*0930*/ 	.short	0x0101
        /*0932*/ 	.byte	0xff
	.zero		1


	//   ....[133]....
        /*0934*/ 	.word	0x00007270
        /*0938*/ 	.word	0x00000003
        /*093c*/ 	.word	0x000001a0
        /*0940*/ 	.short	0x010a
        /*0942*/ 	.byte	0xff
	.zero		1


	//   ....[134]....
        /*0944*/ 	.word	0x00007330
        /*0948*/ 	.word	0x00000003
        /*094c*/ 	.word	0x000001a0
        /*0950*/ 	.short	0x010a
        /*0952*/ 	.byte	0xff
	.zero		1


	//   ....[135]....
        /*0954*/ 	.word	0x00007670
        /*0958*/ 	.word	0x000000ff
        /*095c*/ 	.word	0x00000000
        /*0960*/ 	.short	0x0101
        /*0962*/ 	.byte	0x05
	.zero		1


	//   ....[136]....
        /*0964*/ 	.word	0x00007c60
        /*0968*/ 	.word	0x00000002
        /*096c*/ 	.word	0x00000000
        /*0970*/ 	.short	0x0101
        /*0972*/ 	.byte	0xff
	.zero		1


	//   ....[137]....
        /*0974*/ 	.word	0x00007ea0
        /*0978*/ 	.word	0x000000ff
        /*097c*/ 	.word	0x00000000
        /*0980*/ 	.short	0x0101
        /*0982*/ 	.byte	0x04
	.zero		1


	//   ....[138]....
        /*0984*/ 	.word	0x00007ed0
        /*0988*/ 	.word	0x00000002
        /*098c*/ 	.word	0x000000d0
        /*0990*/ 	.short	0x010a
        /*0992*/ 	.byte	0xff
	.zero		1


	//   ....[139]....
        /*0994*/ 	.word	0x00007f30
        /*0998*/ 	.word	0x00000002
        /*099c*/ 	.word	0x000000d0
        /*09a0*/ 	.short	0x010a
        /*09a2*/ 	.byte	0xff
	.zero		1


	//   ....[140]....
        /*09a4*/ 	.word	0x00007f90
        /*09a8*/ 	.word	0x00000002
        /*09ac*/ 	.word	0x000001e0
        /*09b0*/ 	.short	0x010a
        /*09b2*/ 	.byte	0xff
	.zero		1


	//   ....[141]....
        /*09b4*/ 	.word	0x00007ff0
        /*09b8*/ 	.word	0x00000000
        /*09bc*/ 	.word	0x00000000
        /*09c0*/ 	.short	0x010a
        /*09c2*/ 	.byte	0xff
	.zero		1


	//   ....[142]....
        /*09c4*/ 	.word	0x00008050
        /*09c8*/ 	.word	0x00000000
        /*09cc*/ 	.word	0x00000000
        /*09d0*/ 	.short	0x010a
        /*09d2*/ 	.byte	0xff
	.zero		1


	//   ....[143]....
        /*09d4*/ 	.word	0x000080b0
        /*09d8*/ 	.word	0x00000000
        /*09dc*/ 	.word	0x00000000
        /*09e0*/ 	.short	0x010a
        /*09e2*/ 	.byte	0xff
	.zero		1


	//   ....[144]....
        /*09e4*/ 	.word	0x00008110
        /*09e8*/ 	.word	0x00000000
        /*09ec*/ 	.word	0x00000000
        /*09f0*/ 	.short	0x010a
        /*09f2*/ 	.byte	0xff
	.zero		1


	//   ....[145]....
        /*09f4*/ 	.word	0x00008170
        /*09f8*/ 	.word	0x00000000
        /*09fc*/ 	.word	0x00000000
        /*0a00*/ 	.short	0x010a
        /*0a02*/ 	.byte	0xff
	.zero		1


	//   ....[146]....
        /*0a04*/ 	.word	0x000081d0
        /*0a08*/ 	.word	0x00000000
        /*0a0c*/ 	.word	0x00000000
        /*0a10*/ 	.short	0x010a
        /*0a12*/ 	.byte	0xff
	.zero		1


	//   ....[147]....
        /*0a14*/ 	.word	0x00008230
        /*0a18*/ 	.word	0x00000000
        /*0a1c*/ 	.word	0x00000000
        /*0a20*/ 	.short	0x010a
        /*0a22*/ 	.byte	0xff
	.zero		1


	//   ....[148]....
        /*0a24*/ 	.word	0x00008290
        /*0a28*/ 	.word	0x00000000
        /*0a2c*/ 	.word	0x00000000
        /*0a30*/ 	.short	0x010a
        /*0a32*/ 	.byte	0xff
	.zero		1


	//   ....[149]....
        /*0a34*/ 	.word	0x000082f0
        /*0a38*/ 	.word	0x00000000
        /*0a3c*/ 	.word	0x00000000
        /*0a40*/ 	.short	0x010a
        /*0a42*/ 	.byte	0xff
	.zero		1


	//   ....[150]....
        /*0a44*/ 	.word	0x00008350
        /*0a48*/ 	.word	0x00000000
        /*0a4c*/ 	.word	0x00000000
        /*0a50*/ 	.short	0x010a
        /*0a52*/ 	.byte	0xff
	.zero		1


	//   ....[151]....
        /*0a54*/ 	.word	0x000083b0
        /*0a58*/ 	.word	0x00000000
        /*0a5c*/ 	.word	0x00000000
        /*0a60*/ 	.short	0x010a
        /*0a62*/ 	.byte	0xff
	.zero		1


	//   ....[152]....
        /*0a64*/ 	.word	0x00008410
        /*0a68*/ 	.word	0x00000000
        /*0a6c*/ 	.word	0x00000000
        /*0a70*/ 	.short	0x010a
        /*0a72*/ 	.byte	0xff
	.zero		1


	//   ....[153]....
        /*0a74*/ 	.word	0x00008470
        /*0a78*/ 	.word	0x00000000
        /*0a7c*/ 	.word	0x00000000
        /*0a80*/ 	.short	0x010a
        /*0a82*/ 	.byte	0xff
	.zero		1


	//   ....[154]....
        /*0a84*/ 	.word	0x000084d0
        /*0a88*/ 	.word	0x00000000
        /*0a8c*/ 	.word	0x00000000
        /*0a90*/ 	.short	0x010a
        /*0a92*/ 	.byte	0xff
	.zero		1


	//   ....[155]....
        /*0a94*/ 	.word	0x00008530
        /*0a98*/ 	.word	0x00000000
        /*0a9c*/ 	.word	0x00000000
        /*0aa0*/ 	.short	0x010a
        /*0aa2*/ 	.byte	0xff
	.zero		1


	//   ....[156]....
        /*0aa4*/ 	.word	0x00008590
        /*0aa8*/ 	.word	0x00000000
        /*0aac*/ 	.word	0x00000000
        /*0ab0*/ 	.short	0x010a
        /*0ab2*/ 	.byte	0xff
	.zero		1


	//   ....[157]....
        /*0ab4*/ 	.word	0x000085f0
        /*0ab8*/ 	.word	0x00000000
        /*0abc*/ 	.word	0x00000000
        /*0ac0*/ 	.short	0x010a
        /*0ac2*/ 	.byte	0xff
	.zero		1


	//   ....[158]....
        /*0ac4*/ 	.word	0x00008650
        /*0ac8*/ 	.word	0x00000000
        /*0acc*/ 	.word	0x00000000
        /*0ad0*/ 	.short	0x010a
        /*0ad2*/ 	.byte	0xff
	.zero		1


	//   ....[159]....
        /*0ad4*/ 	.word	0x000086b0
        /*0ad8*/ 	.word	0x00000000
        /*0adc*/ 	.word	0x00000000
        /*0ae0*/ 	.short	0x010a
        /*0ae2*/ 	.byte	0xff
	.zero		1


	//   ....[160]....
        /*0ae4*/ 	.word	0x00008710
        /*0ae8*/ 	.word	0x00000000
        /*0aec*/ 	.word	0x00000000
        /*0af0*/ 	.short	0x010a
        /*0af2*/ 	.byte	0xff
	.zero		1


	//   ....[161]....
        /*0af4*/ 	.word	0x00008770
        /*0af8*/ 	.word	0x00000000
        /*0afc*/ 	.word	0x00000000
        /*0b00*/ 	.short	0x010a
        /*0b02*/ 	.byte	0xff
	.zero		1


	//   ....[162]....
        /*0b04*/ 	.word	0x000087d0
        /*0b08*/ 	.word	0x00000000
        /*0b0c*/ 	.word	0x00000000
        /*0b10*/ 	.short	0x010a
        /*0b12*/ 	.byte	0xff
	.zero		1


	//   ....[163]....
        /*0b14*/ 	.word	0x00008830
        /*0b18*/ 	.word	0x00000000
        /*0b1c*/ 	.word	0x00000000
        /*0b20*/ 	.short	0x010a
        /*0b22*/ 	.byte	0xff
	.zero		1


	//   ....[164]....
        /*0b24*/ 	.word	0x00008890
        /*0b28*/ 	.word	0x00000000
        /*0b2c*/ 	.word	0x00000000
        /*0b30*/ 	.short	0x010a
        /*0b32*/ 	.byte	0xff
	.zero		1


	//   ....[165]....
        /*0b34*/ 	.word	0x000088f0
        /*0b38*/ 	.word	0x00000000
        /*0b3c*/ 	.word	0x00000000
        /*0b40*/ 	.short	0x010a
        /*0b42*/ 	.byte	0xff
	.zero		1


	//   ....[166]....
        /*0b44*/ 	.word	0x00008950
        /*0b48*/ 	.word	0x00000004
        /*0b4c*/ 	.word	0x000001e8
        /*0b50*/ 	.short	0x010a
        /*0b52*/ 	.byte	0xff
	.zero		1


	//   ....[167]....
        /*0b54*/ 	.word	0x000089b0
        /*0b58*/ 	.word	0x00000004
        /*0b5c*/ 	.word	0x000001e0
        /*0b60*/ 	.short	0x010a
        /*0b62*/ 	.byte	0xff
	.zero		1


	//   ....[168]....
        /*0b64*/ 	.word	0x00008a10
        /*0b68*/ 	.word	0x00000000
        /*0b6c*/ 	.word	0x000001e0
        /*0b70*/ 	.short	0x010a
        /*0b72*/ 	.byte	0xff
	.zero		1


	//   ....[169]....
        /*0b74*/ 	.word	0x00008a70
        /*0b78*/ 	.word	0x00000005
        /*0b7c*/ 	.word	0x00000200
        /*0b80*/ 	.short	0x010a
        /*0b82*/ 	.byte	0xff
	.zero		1


	//   ....[170]....
        /*0b84*/ 	.word	0x00008ad0
        /*0b88*/ 	.word	0x00000000
        /*0b8c*/ 	.word	0x00000000
        /*0b90*/ 	.short	0x010a
        /*0b92*/ 	.byte	0xff
	.zero		1


	//   ....[171]....
        /*0b94*/ 	.word	0x00008b30
        /*0b98*/ 	.word	0x00000000
        /*0b9c*/ 	.word	0x00000000
        /*0ba0*/ 	.short	0x010a
        /*0ba2*/ 	.byte	0xff
	.zero		1


	//   ....[172]....
        /*0ba4*/ 	.word	0x00008b90
        /*0ba8*/ 	.word	0x00000000
        /*0bac*/ 	.word	0x00000000
        /*0bb0*/ 	.short	0x010a
        /*0bb2*/ 	.byte	0xff
	.zero		1


	//   ....[173]....
        /*0bb4*/ 	.word	0x00008bf0
        /*0bb8*/ 	.word	0x00000000
        /*0bbc*/ 	.word	0x000001e0
        /*0bc0*/ 	.short	0x010a
        /*0bc2*/ 	.byte	0xff
	.zero		1


	//   ....[174]....
        /*0bc4*/ 	.word	0x00008c50
        /*0bc8*/ 	.word	0x00000000
        /*0bcc*/ 	.word	0x000001d8
        /*0bd0*/ 	.short	0x010a
        /*0bd2*/ 	.byte	0xff
	.zero		1


	//   ....[175]....
        /*0bd4*/ 	.word	0x00008cb0
        /*0bd8*/ 	.word	0x00000003
        /*0bdc*/ 	.word	0x000001b8
        /*0be0*/ 	.short	0x010a
        /*0be2*/ 	.byte	0xff
	.zero		1


	//   ....[176]....
        /*0be4*/ 	.word	0x00008d10
        /*0be8*/ 	.word	0x00000003
        /*0bec*/ 	.word	0x000001b8
        /*0bf0*/ 	.short	0x010a
        /*0bf2*/ 	.byte	0xff
	.zero		1


	//   ....[177]....
        /*0bf4*/ 	.word	0x00008d70
        /*0bf8*/ 	.word	0x00000000
        /*0bfc*/ 	.word	0x00000000
        /*0c00*/ 	.short	0x010a
        /*0c02*/ 	.byte	0xff
	.zero		1


	//   ....[178]....
        /*0c04*/ 	.word	0x00008dc0
        /*0c08*/ 	.word	0x00000002
        /*0c0c*/ 	.word	0x00000000
        /*0c10*/ 	.short	0x010a
        /*0c12*/ 	.byte	0xff
	.zero		1


	//   ....[179]....
        /*0c14*/ 	.word	0x00008e20
        /*0c18*/ 	.word	0x00000000
        /*0c1c*/ 	.word	0x000001e0
        /*0c20*/ 	.short	0x010a
        /*0c22*/ 	.byte	0xff
	.zero		1


	//   ....[180]....
        /*0c24*/ 	.word	0x00008e70
        /*0c28*/ 	.word	0x00000000
        /*0c2c*/ 	.word	0x000001a0
        /*0c30*/ 	.short	0x010a
        /*0c32*/ 	.byte	0xff
	.zero		1


	//   ....[181]....
        /*0c34*/ 	.word	0x00008ec0
        /*0c38*/ 	.word	0x00000054
        /*0c3c*/ 	.word	0x000001f0
        /*0c40*/ 	.short	0x010a
        /*0c42*/ 	.byte	0xff
	.zero		1


	//   ....[182]....
        /*0c44*/ 	.word	0x00008f10
        /*0c48*/ 	.word	0x00000003
        /*0c4c*/ 	.word	0x000001a0
        /*0c50*/ 	.short	0x010a
        /*0c52*/ 	.byte	0xff
	.zero		1


	//----- nvinfo : EIATTR_NUM_MBARRIERS
	.align		4
.L_47:
        /*0c54*/ 	.byte	0x03, 0x38
        /*0c56*/ 	.short	0x0042


	//----- nvinfo : EIATTR_EXIT_INSTR_OFFSETS
	.align		4
        /*0c58*/ 	.byte	0x04, 0x1c
        /*0c5a*/ 	.short	(.L_49 - .L_48)


	//   ....[0]....
.L_48:
        /*0c5c*/ 	.word	0x00003970


	//   ....[1]....
        /*0c60*/ 	.word	0x00003c00


	//   ....[2]....
        /*0c64*/ 	.word	0x00003c60


	//   ....[3]....
        /*0c68*/ 	.word	0x00004980


	//   ....[4]....
        /*0c6c*/ 	.word	0x00005930


	//   ....[5]....
        /*0c70*/ 	.word	0x00005970


	//   ....[6]....
        /*0c74*/ 	.word	0x00007d90


	//   ....[7]....
        /*0c78*/ 	.word	0x00007e10


	//   ....[8]....
        /*0c7c*/ 	.word	0x00007e40


	//   ....[9]....
        /*0c80*/ 	.word	0x00007eb0


	//----- nvinfo : EIATTR_MAX_THREADS
	.align		4
.L_49:
        /*0c84*/ 	.byte	0x04, 0x05
        /*0c86*/ 	.short	(.L_51 - .L_50)
.L_50:
        /*0c88*/ 	.word	0x00000100
        /*0c8c*/ 	.word	0x00000001
        /*0c90*/ 	.word	0x00000001


	//----- nvinfo : EIATTR_CRS_STACK_SIZE
	.align		4
.L_51:
        /*0c94*/ 	.byte	0x04, 0x1e
        /*0c96*/ 	.short	(.L_53 - .L_52)
.L_52:
        /*0c98*/ 	.word	0x00000000


	//----- nvinfo : EIATTR_CBANK_PARAM_SIZE
	.align		4
.L_53:
        /*0c9c*/ 	.byte	0x03, 0x19
        /*0c9e*/ 	.short	0x0800


	//----- nvinfo : EIATTR_PARAM_CBANK
	.align		4
        /*0ca0*/ 	.byte	0x04, 0x0a
        /*0ca2*/ 	.short	(.L_55 - .L_54)
	.align		4
.L_54:
        /*0ca4*/ 	.word	index@(.nv.constant0._ZN7cutlass13device_kernelINS_4conv6kernel13ConvUniversalINS1_16ConvProblemShapeILNS1_8OperatorE0ELi2EEENS1_10collective14CollectiveConvINS1_47MainloopSm100TmaUmmaWarpSpecializedImplicitGemmILS5_0ELi26ELi2ELi1ELi2EN4cute5tupleIJNSA_1CILi1EEESD_SD_EEEEENSB_IJNSC_ILi64EEESG_NSB_IJNSC_ILi32EEEEEEEEENS_10bfloat16_tESK_NSA_8TiledMMAINSA_8MMA_AtomIJNSA_20SM100_MMA_F16BF16_SSISK_SK_fLi64ELi64ELNSA_4UMMA5MajorE0ELSP_0ELNSO_7ScaleInE0ELSQ_0EEEEEENSA_6LayoutISE_NSB_IJNSC_ILi0EEESU_SU_EEEEENSB_IJNSA_10UnderscoreESX_SX_EEEEENS7_6detail27Sm100ImplicitGemmTileTraitsINSA_20SM90_TMA_LOAD_IM2COLENSA_14ComposedLayoutINSA_7SwizzleILi2ELi4ELi3EEENSA_18smem_ptr_flag_bitsILi16EEENST_INSB_IJNSC_ILi8EEESH_EEENSB_IJSH_SD_EEEEEEEvEENS11_INSA_13SM90_TMA_LOADES1C_vEEEENS_8epilogue10collective18CollectiveEpilogueINS1H_23Sm100TmaWarpSpecializedILi3ELi2ELi16ELb1ELb0EEEJSJ_NSB_IJNST_ISG_SD_EENST_ISH_SD_EEEEESK_NSB_IJNSB_IJlllEEESD_SU_EEESK_S1Q_NS1H_6fusion15FusionCallbacksIS1L_NS1R_17LinearCombinationISK_fSK_fLNS_15FloatRoundStyleE2EEESJ_S1O_JEEENSA_5SM1004TMEM4LOAD26SM100_TMEM_LOAD_16dp256b4xES12_S1C_NSA_17SM75_U32x4_LDSM_NENSA_21SM90_TMA_STORE_IM2COLES1C_NSA_17SM90_U32x4_STSM_NENSA_39AutoVectorizingCopyWithAssumedAlignmentILi128EEEEEEvvEEEEvNT_6ParamsE)
        /*0ca8*/ 	.short	0x0380
        /*0caa*/ 	.short	0x0800


	//----- nvinfo : EIATTR_SW_WAR
	.align		4
.L_55:
        /*0cac*/ 	.byte	0x04, 0x36
        /*0cae*/ 	.short	(.L_57 - .L_56)
.L_56:
        /*0cb0*/ 	.word	0x00000008
.L_57:


//--------------------- .nv.callgraph             --------------------------
	.section	.nv.callgraph,"",@"SHT_CUDA_CALLGRAPH"
	.align	4
	.sectionentsize	8
	.align		4
        /*0000*/ 	.word	0x00000000
	.align		4
        /*0004*/ 	.word	0xffffffff
	.align		4
        /*0008*/ 	.word	index@(_ZN7cutlass13device_kernelINS_4conv6kernel13ConvUniversalINS1_16ConvProblemShapeILNS1_8OperatorE0ELi2EEENS1_10collective14CollectiveConvINS1_47MainloopSm100TmaUmmaWarpSpecializedImplicitGemmILS5_0ELi26ELi2ELi1ELi2EN4cute5tupleIJNSA_1CILi1EEESD_SD_EEEEENSB_IJNSC_ILi64EEESG_NSB_IJNSC_ILi32EEEEEEEEENS_10bfloat16_tESK_NSA_8TiledMMAINSA_8MMA_AtomIJNSA_20SM100_MMA_F16BF16_SSISK_SK_fLi64ELi64ELNSA_4UMMA5MajorE0ELSP_0ELNSO_7ScaleInE0ELSQ_0EEEEEENSA_6LayoutISE_NSB_IJNSC_ILi0EEESU_SU_EEEEENSB_IJNSA_10UnderscoreESX_SX_EEEEENS7_6detail27Sm100ImplicitGemmTileTraitsINSA_20SM90_TMA_LOAD_IM2COLENSA_14ComposedLayoutINSA_7SwizzleILi2ELi4ELi3EEENSA_18smem_ptr_flag_bitsILi16EEENST_INSB_IJNSC_ILi8EEESH_EEENSB_IJSH_SD_EEEEEEEvEENS11_INSA_13SM90_TMA_LOADES1C_vEEEENS_8epilogue10collective18CollectiveEpilogueINS1H_23Sm100TmaWarpSpecializedILi3ELi2ELi16ELb1ELb0EEEJSJ_NSB_IJNST_ISG_SD_EENST_ISH_SD_EEEEESK_NSB_IJNSB_IJlllEEESD_SU_EEESK_S1Q_NS1H_6fusion15FusionCallbacksIS1L_NS1R_17LinearCombinationISK_fSK_fLNS_15FloatRoundStyleE2EEESJ_S1O_JEEENSA_5SM1004TMEM4LOAD26SM100_TMEM_LOAD_16dp256b4xES12_S1C_NSA_17SM75_U32x4_LDSM_NENSA_21SM90_TMA_STORE_IM2COLES1C_NSA_17SM90_U32x4_STSM_NENSA_39AutoVectorizingCopyWithAssumedAlignmentILi128EEEEEEvvEEEEvNT_6ParamsE)
	.align		4
        /*000c*/ 	.word	index@(__assertfail)
	.align		4
        /*0010*/ 	.word	0x00000000
	.align		4
        /*0014*/ 	.word	0xfffffffe
	.align		4
        /*0018*/ 	.word	0x00000000
	.align		4
        /*001c*/ 	.word	0xfffffffd
	.align		4
        /*0020*/ 	.word	0x00000000
	.align		4
        /*0024*/ 	.word	0xfffffffc


//--------------------- .nv.constant4             --------------------------
	.section	.nv.constant4,"a",@progbits
	.align	8
	.align		8
.nv.constant4:
        /*0000*/ 	.dword	__assertfail
	.align		8
        /*0008*/ 	.dword	__unnamed_1
	.align		8
        /*0010*/ 	.dword	__unnamed_2
	.align		8
        /*0018*/ 	.dword	_ZN39_INTERNAL_1d8fc4c7_4_k_cu_ebe9069b_30004cuda3std3__45__cpo5beginE
	.align		8
        /*0020*/ 	.dword	_ZN39_INTERNAL_1d8fc4c7_4_k_cu_ebe9069b_30004cuda3std3__45__cpo3endE
	.align		8
        /*0028*/ 	.dword	_ZN39_INTERNAL_1d8fc4c7_4_k_cu_ebe9069b_30004cuda3std3__45__cpo6cbeginE
	.align		8
        /*0030*/ 	.dword	_ZN39_INTERNAL_1d8fc4c7_4_k_cu_ebe9069b_30004cuda3std3__45__cpo4cendE
	.align		8
        /*0038*/ 	.dword	_ZN39_INTERNAL_1d8fc4c7_4_k_cu_ebe9069b_30004cuda3std3__441_GLOBAL__N__1d8fc4c7_4_k_cu_ebe9069b_30006ignoreE
	.align		8
        /*0040*/ 	.dword	_ZN39_INTERNAL_1d8fc4c7_4_k_cu_ebe9069b_30004cuda3std3__419piecewise_constructE
	.align		8
        /*0048*/ 	.dword	_ZN39_INTERNAL_1d8fc4c7_4_k_cu_ebe9069b_30004cuda3std3__48in_placeE
	.align		8
        /*0050*/ 	.dword	_ZN39_INTERNAL_1d8fc4c7_4_k_cu_ebe9069b_30004cuda3std6ranges3__45__cpo4swapE
	.align		8
        /*0058*/ 	.dword	_ZN39_INTERNAL_1d8fc4c7_4_k_cu_ebe9069b_30004cuda3std6ranges3__45__cpo9iter_moveE
	.align		8
        /*0060*/ 	.dword	_ZN39_INTERNAL_1d8fc4c7_4_k_cu_ebe9069b_30004cute7productE
	.align		8
        /*0068*/ 	.dword	_ZN39_INTERNAL_1d8fc4c7_4_k_cu_ebe9069b_30004cute1_E
	.align		8
        /*0070*/ 	.dword	$str$27
	.align		8
        /*0078*/ 	.dword	$str$28
	.align		8
        /*0080*/ 	.dword	$str$29
	.align		8
        /*0088*/ 	.dword	$str$30


//--------------------- .text._ZN7cutlass13device_kernelINS_4conv6kernel13ConvUniversalINS1_16ConvProblemShapeILNS1_8OperatorE0ELi2EEENS1_10collective14CollectiveConvINS1_47MainloopSm100TmaUmmaWarpSpecializedImplicitGemmILS5_0ELi26ELi2ELi1ELi2EN4cute5tupleIJNSA_1CILi1EEESD_SD_EEEEENSB_IJNSC_ILi64EEESG_NSB_IJNSC_ILi32EEEEEEEEENS_10bfloat16_tESK_NSA_8TiledMMAINSA_8MMA_AtomIJNSA_20SM100_MMA_F16BF16_SSISK_SK_fLi64ELi64ELNSA_4UMMA5MajorE0ELSP_0ELNSO_7ScaleInE0ELSQ_0EEEEEENSA_6LayoutISE_NSB_IJNSC_ILi0EEESU_SU_EEEEENSB_IJNSA_10UnderscoreESX_SX_EEEEENS7_6detail27Sm100ImplicitGemmTileTraitsINSA_20SM90_TMA_LOAD_IM2COLENSA_14ComposedLayoutINSA_7SwizzleILi2ELi4ELi3EEENSA_18smem_ptr_flag_bitsILi16EEENST_INSB_IJNSC_ILi8EEESH_EEENSB_IJSH_SD_EEEEEEEvEENS11_INSA_13SM90_TMA_LOADES1C_vEEEENS_8epilogue10collective18CollectiveEpilogueINS1H_23Sm100TmaWarpSpecializedILi3ELi2ELi16ELb1ELb0EEEJSJ_NSB_IJNST_ISG_SD_EENST_ISH_SD_EEEEESK_NSB_IJNSB_IJlllEEESD_SU_EEESK_S1Q_NS1H_6fusion15FusionCallbacksIS1L_NS1R_17LinearCombinationISK_fSK_fLNS_15FloatRoundStyleE2EEESJ_S1O_JEEENSA_5SM1004TMEM4LOAD26SM100_TMEM_LOAD_16dp256b4xES12_S1C_NSA_17SM75_U32x4_LDSM_NENSA_21SM90_TMA_STORE_IM2COLES1C_NSA_17SM90_U32x4_STSM_NENSA_39AutoVectorizingCopyWithAssumedAlignmentILi128EEEEEEvvEEEEvNT_6ParamsE --------------------------
	.section	.text._ZN7cutlass13device_kernelINS_4conv6kernel13ConvUniversalINS1_16ConvProblemShapeILNS1_8OperatorE0ELi2EEENS1_10collective14CollectiveConvINS1_47MainloopSm100TmaUmmaWarpSpecializedImplicitGemmILS5_0ELi26ELi2ELi1ELi2EN4cute5tupleIJNSA_1CILi1EEESD_SD_EEEEENSB_IJNSC_ILi64EEESG_NSB_IJNSC_ILi32EEEEEEEEENS_10bfloat16_tESK_NSA_8TiledMMAINSA_8MMA_AtomIJNSA_20SM100_MMA_F16BF16_SSISK_SK_fLi64ELi64ELNSA_4UMMA5MajorE0ELSP_0ELNSO_7ScaleInE0ELSQ_0EEEEEENSA_6LayoutISE_NSB_IJNSC_ILi0EEESU_SU_EEEEENSB_IJNSA_10UnderscoreESX_SX_EEEEENS7_6detail27Sm100ImplicitGemmTileTraitsINSA_20SM90_TMA_LOAD_IM2COLENSA_14ComposedLayoutINSA_7SwizzleILi2ELi4ELi3EEENSA_18smem_ptr_flag_bitsILi16EEENST_INSB_IJNSC_ILi8EEESH_EEENSB_IJSH_SD_EEEEEEEvEENS11_INSA_13SM90_TMA_LOADES1C_vEEEENS_8epilogue10collective18CollectiveEpilogueINS1H_23Sm100TmaWarpSpecializedILi3ELi2ELi16ELb1ELb0EEEJSJ_NSB_IJNST_ISG_SD_EENST_ISH_SD_EEEEESK_NSB_IJNSB_IJlllEEESD_SU_EEESK_S1Q_NS1H_6fusion15FusionCallbacksIS1L_NS1R_17LinearCombinationISK_fSK_fLNS_15FloatRoundStyleE2EEESJ_S1O_JEEENSA_5SM1004TMEM4LOAD26SM100_TMEM_LOAD_16dp256b4xES12_S1C_NSA_17SM75_U32x4_LDSM_NENSA_21SM90_TMA_STORE_IM2COLES1C_NSA_17SM90_U32x4_STSM_NENSA_39AutoVectorizingCopyWithAssumedAlignmentILi128EEEEEEvvEEEEvNT_6ParamsE,"ax",@progbits
	.align	128
.text._ZN7cutlass13device_kernelINS_4conv6kernel13ConvUniversalINS1_16ConvProblemShapeILNS1_8OperatorE0ELi2EEENS1_10collective14CollectiveConvINS1_47MainloopSm100TmaUmmaWarpSpecializedImplicitGemmILS5_0ELi26ELi2ELi1ELi2EN4cute5tupleIJNSA_1CILi1EEESD_SD_EEEEENSB_IJNSC_ILi64EEESG_NSB_IJNSC_ILi32EEEEEEEEENS_10bfloat16_tESK_NSA_8TiledMMAINSA_8MMA_AtomIJNSA_20SM100_MMA_F16BF16_SSISK_SK_fLi64ELi64ELNSA_4UMMA5MajorE0ELSP_0ELNSO_7ScaleInE0ELSQ_0EEEEEENSA_6LayoutISE_NSB_IJNSC_ILi0EEESU_SU_EEEEENSB_IJNSA_10UnderscoreESX_SX_EEEEENS7_6detail27Sm100ImplicitGemmTileTraitsINSA_20SM90_TMA_LOAD_IM2COLENSA_14ComposedLayoutINSA_7SwizzleILi2ELi4ELi3EEENSA_18smem_ptr_flag_bitsILi16EEENST_INSB_IJNSC_ILi8EEESH_EEENSB_IJSH_SD_EEEEEEEvEENS11_INSA_13SM90_TMA_LOADES1C_vEEEENS_8epilogue10collective18CollectiveEpilogueINS1H_23Sm100TmaWarpSpecializedILi3ELi2ELi16ELb1ELb0EEEJSJ_NSB_IJNST_ISG_SD_EENST_ISH_SD_EEEEESK_NSB_IJNSB_IJlllEEESD_SU_EEESK_S1Q_NS1H_6fusion15FusionCallbacksIS1L_NS1R_17LinearCombinationISK_fSK_fLNS_15FloatRoundStyleE2EEESJ_S1O_JEEENSA_5SM1004TMEM4LOAD26SM100_TMEM_LOAD_16dp256b4xES12_S1C_NSA_17SM75_U32x4_LDSM_NENSA_21SM90_TMA_STORE_IM2COLES1C_NSA_17SM90_U32x4_STSM_NENSA_39AutoVectorizingCopyWithAssumedAlignmentILi128EEEEEEvvEEEEvNT_6ParamsE:
        .type           _ZN7cutlass13device_kernelINS_4conv6kernel13ConvUniversalINS1_16ConvProblemShapeILNS1_8OperatorE0ELi2EEENS1_10collective14CollectiveConvINS1_47MainloopSm100TmaUmmaWarpSpecializedImplicitGemmILS5_0ELi26ELi2ELi1ELi2EN4cute5tupleIJNSA_1CILi1EEESD_SD_EEEEENSB_IJNSC_ILi64EEESG_NSB_IJNSC_ILi32EEEEEEEEENS_10bfloat16_tESK_NSA_8TiledMMAINSA_8MMA_AtomIJNSA_20SM100_MMA_F16BF16_SSISK_SK_fLi64ELi64ELNSA_4UMMA5MajorE0ELSP_0ELNSO_7ScaleInE0ELSQ_0EEEEEENSA_6LayoutISE_NSB_IJNSC_ILi0EEESU_SU_EEEEENSB_IJNSA_10UnderscoreESX_SX_EEEEENS7_6detail27Sm100ImplicitGemmTileTraitsINSA_20SM90_TMA_LOAD_IM2COLENSA_14ComposedLayoutINSA_7SwizzleILi2ELi4ELi3EEENSA_18smem_ptr_flag_bitsILi16EEENST_INSB_IJNSC_ILi8EEESH_EEENSB_IJSH_SD_EEEEEEEvEENS11_INSA_13SM90_TMA_LOADES1C_vEEEENS_8epilogue10collective18CollectiveEpilogueINS1H_23Sm100TmaWarpSpecializedILi3ELi2ELi16ELb1ELb0EEEJSJ_NSB_IJNST_ISG_SD_EENST_ISH_SD_EEEEESK_NSB_IJNSB_IJlllEEESD_SU_EEESK_S1Q_NS1H_6fusion15FusionCallbacksIS1L_NS1R_17LinearCombinationISK_fSK_fLNS_15FloatRoundStyleE2EEESJ_S1O_JEEENSA_5SM1004TMEM4LOAD26SM100_TMEM_LOAD_16dp256b4xES12_S1C_NSA_17SM75_U32x4_LDSM_NENSA_21SM90_TMA_STORE_IM2COLES1C_NSA_17SM90_U32x4_STSM_NENSA_39AutoVectorizingCopyWithAssumedAlignmentILi128EEEEEEvvEEEEvNT_6ParamsE,@function
        .size           _ZN7cutlass13device_kernelINS_4conv6kernel13ConvUniversalINS1_16ConvProblemShapeILNS1_8OperatorE0ELi2EEENS1_10collective14CollectiveConvINS1_47MainloopSm100TmaUmmaWarpSpecializedImplicitGemmILS5_0ELi26ELi2ELi1ELi2EN4cute5tupleIJNSA_1CILi1EEESD_SD_EEEEENSB_IJNSC_ILi64EEESG_NSB_IJNSC_ILi32EEEEEEEEENS_10bfloat16_tESK_NSA_8TiledMMAINSA_8MMA_AtomIJNSA_20SM100_MMA_F16BF16_SSISK_SK_fLi64ELi64ELNSA_4UMMA5MajorE0ELSP_0ELNSO_7ScaleInE0ELSQ_0EEEEEENSA_6LayoutISE_NSB_IJNSC_ILi0EEESU_SU_EEEEENSB_IJNSA_10UnderscoreESX_SX_EEEEENS7_6detail27Sm100ImplicitGemmTileTraitsINSA_20SM90_TMA_LOAD_IM2COLENSA_14ComposedLayoutINSA_7SwizzleILi2ELi4ELi3EEENSA_18smem_ptr_flag_bitsILi16EEENST_INSB_IJNSC_ILi8EEESH_EEENSB_IJSH_SD_EEEEEEEvEENS11_INSA_13SM90_TMA_LOADES1C_vEEEENS_8epilogue10collective18CollectiveEpilogueINS1H_23Sm100TmaWarpSpecializedILi3ELi2ELi16ELb1ELb0EEEJSJ_NSB_IJNST_ISG_SD_EENST_ISH_SD_EEEEESK_NSB_IJNSB_IJlllEEESD_SU_EEESK_S1Q_NS1H_6fusion15FusionCallbacksIS1L_NS1R_17LinearCombinationISK_fSK_fLNS_15FloatRoundStyleE2EEESJ_S1O_JEEENSA_5SM1004TMEM4LOAD26SM100_TMEM_LOAD_16dp256b4xES12_S1C_NSA_17SM75_U32x4_LDSM_NENSA_21SM90_TMA_STORE_IM2COLES1C_NSA_17SM90_U32x4_STSM_NENSA_39AutoVectorizingCopyWithAssumedAlignmentILi128EEEEEEvvEEEEvNT_6ParamsE,(.L_x_210 - _ZN7cutlass13device_kernelINS_4conv6kernel13ConvUniversalINS1_16ConvProblemShapeILNS1_8OperatorE0ELi2EEENS1_10collective14CollectiveConvINS1_47MainloopSm100TmaUmmaWarpSpecializedImplicitGemmILS5_0ELi26ELi2ELi1ELi2EN4cute5tupleIJNSA_1CILi1EEESD_SD_EEEEENSB_IJNSC_ILi64EEESG_NSB_IJNSC_ILi32EEEEEEEEENS_10bfloat16_tESK_NSA_8TiledMMAINSA_8MMA_AtomIJNSA_20SM100_MMA_F16BF16_SSISK_SK_fLi64ELi64ELNSA_4UMMA5MajorE0ELSP_0ELNSO_7ScaleInE0ELSQ_0EEEEEENSA_6LayoutISE_NSB_IJNSC_ILi0EEESU_SU_EEEEENSB_IJNSA_10UnderscoreESX_SX_EEEEENS7_6detail27Sm100ImplicitGemmTileTraitsINSA_20SM90_TMA_LOAD_IM2COLENSA_14ComposedLayoutINSA_7SwizzleILi2ELi4ELi3EEENSA_18smem_ptr_flag_bitsILi16EEENST_INSB_IJNSC_ILi8EEESH_EEENSB_IJSH_SD_EEEEEEEvEENS11_INSA_13SM90_TMA_LOADES1C_vEEEENS_8epilogue10collective18CollectiveEpilogueINS1H_23Sm100TmaWarpSpecializedILi3ELi2ELi16ELb1ELb0EEEJSJ_NSB_IJNST_ISG_SD_EENST_ISH_SD_EEEEESK_NSB_IJNSB_IJlllEEESD_SU_EEESK_S1Q_NS1H_6fusion15FusionCallbacksIS1L_NS1R_17LinearCombinationISK_fSK_fLNS_15FloatRoundStyleE2EEESJ_S1O_JEEENSA_5SM1004TMEM4LOAD26SM100_TMEM_LOAD_16dp256b4xES12_S1C_NSA_17SM75_U32x4_LDSM_NENSA_21SM90_TMA_STORE_IM2COLES1C_NSA_17SM90_U32x4_STSM_NENSA_39AutoVectorizingCopyWithAssumedAlignmentILi128EEEEEEvvEEEEvNT_6ParamsE)
        .other          _ZN7cutlass13device_kernelINS_4conv6kernel13ConvUniversalINS1_16ConvProblemShapeILNS1_8OperatorE0ELi2EEENS1_10collective14CollectiveConvINS1_47MainloopSm100TmaUmmaWarpSpecializedImplicitGemmILS5_0ELi26ELi2ELi1ELi2EN4cute5tupleIJNSA_1CILi1EEESD_SD_EEEEENSB_IJNSC_ILi64EEESG_NSB_IJNSC_ILi32EEEEEEEEENS_10bfloat16_tESK_NSA_8TiledMMAINSA_8MMA_AtomIJNSA_20SM100_MMA_F16BF16_SSISK_SK_fLi64ELi64ELNSA_4UMMA5MajorE0ELSP_0ELNSO_7ScaleInE0ELSQ_0EEEEEENSA_6LayoutISE_NSB_IJNSC_ILi0EEESU_SU_EEEEENSB_IJNSA_10UnderscoreESX_SX_EEEEENS7_6detail27Sm100ImplicitGemmTileTraitsINSA_20SM90_TMA_LOAD_IM2COLENSA_14ComposedLayoutINSA_7SwizzleILi2ELi4ELi3EEENSA_18smem_ptr_flag_bitsILi16EEENST_INSB_IJNSC_ILi8EEESH_EEENSB_IJSH_SD_EEEEEEEvEENS11_INSA_13SM90_TMA_LOADES1C_vEEEENS_8epilogue10collective18CollectiveEpilogueINS1H_23Sm100TmaWarpSpecializedILi3ELi2ELi16ELb1ELb0EEEJSJ_NSB_IJNST_ISG_SD_EENST_ISH_SD_EEEEESK_NSB_IJNSB_IJlllEEESD_SU_EEESK_S1Q_NS1H_6fusion15FusionCallbacksIS1L_NS1R_17LinearCombinationISK_fSK_fLNS_15FloatRoundStyleE2EEESJ_S1O_JEEENSA_5SM1004TMEM4LOAD26SM100_TMEM_LOAD_16dp256b4xES12_S1C_NSA_17SM75_U32x4_LDSM_NENSA_21SM90_TMA_STORE_IM2COLES1C_NSA_17SM90_U32x4_STSM_NENSA_39AutoVectorizingCopyWithAssumedAlignmentILi128EEEEEEvvEEEEvNT_6ParamsE,@"STO_CUDA_ENTRY STV_DEFAULT"
_ZN7cutlass13device_kernelINS_4conv6kernel13ConvUniversalINS1_16ConvProblemShapeILNS1_8OperatorE0ELi2EEENS1_10collective14CollectiveConvINS1_47MainloopSm100TmaUmmaWarpSpecializedImplicitGemmILS5_0ELi26ELi2ELi1ELi2EN4cute5tupleIJNSA_1CILi1EEESD_SD_EEEEENSB_IJNSC_ILi64EEESG_NSB_IJNSC_ILi32EEEEEEEEENS_10bfloat16_tESK_NSA_8TiledMMAINSA_8MMA_AtomIJNSA_20SM100_MMA_F16BF16_SSISK_SK_fLi64ELi64ELNSA_4UMMA5MajorE0ELSP_0ELNSO_7ScaleInE0ELSQ_0EEEEEENSA_6LayoutISE_NSB_IJNSC_ILi0EEESU_SU_EEEEENSB_IJNSA_10UnderscoreESX_SX_EEEEENS7_6detail27Sm100ImplicitGemmTileTraitsINSA_20SM90_TMA_LOAD_IM2COLENSA_14ComposedLayoutINSA_7SwizzleILi2ELi4ELi3EEENSA_18smem_ptr_flag_bitsILi16EEENST_INSB_IJNSC_ILi8EEESH_EEENSB_IJSH_SD_EEEEEEEvEENS11_INSA_13SM90_TMA_LOADES1C_vEEEENS_8epilogue10collective18CollectiveEpilogueINS1H_23Sm100TmaWarpSpecializedILi3ELi2ELi16ELb1ELb0EEEJSJ_NSB_IJNST_ISG_SD_EENST_ISH_SD_EEEEESK_NSB_IJNSB_IJlllEEESD_SU_EEESK_S1Q_NS1H_6fusion15FusionCallbacksIS1L_NS1R_17LinearCombinationISK_fSK_fLNS_15FloatRoundStyleE2EEESJ_S1O_JEEENSA_5SM1004TMEM4LOAD26SM100_TMEM_LOAD_16dp256b4xES12_S1C_NSA_17SM75_U32x4_LDSM_NENSA_21SM90_TMA_STORE_IM2COLES1C_NSA_17SM90_U32x4_STSM_NENSA_39AutoVectorizingCopyWithAssumedAlignmentILi128EEEEEEvvEEEEvNT_6ParamsE:
[----:B------:R-:W1:Y:S01]  /*0000*/  LDC R1, c[0x0][0x37c] ;  /* 0x0000df00ff017b82 */ /* 0x000e620000000800 */
[----:B------:R-:W2:Y:S07]  /*0010*/  S2R R76, SR_TID.X ;  /* 0x00000000004c7919 */ /* 0x000eae0000002100 */
[----:B------:R-:W3:Y:S01]  /*0020*/  LDC.64 R2, c[0x0][0x890] ;  /* 0x00022400ff027b82 */ /* 0x000ee20000000a00 */
[----:B------:R-:W4:Y:S01]  /*0030*/  LDCU.64 UR50, c[0x0][0x358] ;  /* 0x00006b00ff3277ac */ /* 0x000f220008000a00 */
[----:B-1----:R-:W-:Y:S01]  /*0040*/  VIADD R1, R1, 0xfffffff8 ;  /* 0xfffffff801017836 */ /* 0x002fe20000000000 */
[----:B------:R-:W-:-:S02]  /*0050*/  PRMT R63, RZ, 0x7610, R63 ;  /* 0x00007610ff3f7816 */ /* 0x000fc4000000003f */
[----:B------:R-:W-:Y:S02]  /*0060*/  ELECT P2, URZ, PT ;  /* 0x0000000000ff782f */ /* 0x000fe40003840000 */
[----:B---3--:R-:W-:-:S04]  /*0070*/  ISETP.NE.U32.AND P0, PT, R2, RZ, PT ;  /* 0x000000ff0200720c */ /* 0x008fc80003f05070 */
[----:B------:R-:W-:Y:S02]  /*0080*/  ISETP.NE.AND.EX P0, PT, R3, RZ, PT, P0 ;  /* 0x000000ff0300720c */ /* 0x000fe40003f05300 */
[----:B--2---:R-:W-:-:S05]  /*0090*/  SHF.R.U32.HI R77, RZ, 0x5, R76 ;  /* 0x00000005ff4d7819 */ /* 0x004fca000001164c */
[----:B------:R-:W1:Y:S02]  /*00a0*/  SHFL.IDX PT, R0, R77, RZ, 0x1f ;  /* 0x00001fff4d007589 */ /* 0x000e6400000e0000 */
[----:B-1----:R-:W-:-:S04]  /*00b0*/  R2UR UR6, R0 ;  /* 0x00000000000672ca */ /* 0x002fc800000e0000 */
[----:B----4-:R-:W-:Y:S05]  /*00c0*/  @P0 BRA `(.L_x_0) ;  /* 0x00000000002c0947 */ /* 0x010fea0003800000 */
[----:B------:R-:W1:Y:S02]  /*00d0*/  LDCU.64 UR4, c[0x0][0x888] ;  /* 0x00011100ff0477ac */ /* 0x000e640008000a00 */
[----:B-1----:R-:W-:-:S04]  /*00e0*/  UISETP.NE.U32.AND UP0, UPT, UR4, URZ, UPT ;  /* 0x000000ff0400728c */ /* 0x002fc8000bf05070 */
[----:B------:R-:W-:-:S09]  /*00f0*/  UISETP.NE.AND.EX UP0, UPT, UR5, URZ, UPT, UP0 ;  /* 0x000000ff0500728c */ /* 0x000fd2000bf05300 */
[----:B------:R-:W-:Y:S05]  /*0100*/  BRA.U !UP0, `(.L_x_1) ;  /* 0x0000000108107547 */ /* 0x000fea000b800000 */
[----:B------:R-:W1:Y:S02]  /*0110*/  LDC.64 R4, c[0x0][0x888] ;  /* 0x00022200ff047b82 */ /* 0x000e640000000a00 */
[----:B-1----:R1:W5:Y:S01]  /*0120*/  LDG.E R35, desc[UR50][R4.64] ;  /* 0x0000003204237981 */ /* 0x002362000c1e1900 */
[----:B------:R-:W-:Y:S01]  /*0130*/  HFMA2 R63, -RZ, RZ, 0, 5.9604644775390625e-08 ;  /* 0x00000001ff3f7431 */ /* 0x000fe200000001ff */
[----:B------:R-:W-:Y:S05]  /*0140*/  BRA `(.L_x_0) ;  /* 0x00000000000c7947 */ /* 0x000fea0003800000 */
.L_x_1:
[----:B------:R-:W1:Y:S01]  /*0150*/  LDCU UR4, c[0x0][0x880] ;  /* 0x00011000ff0477ac */ /* 0x000e620008000800 */
[----:B------:R-:W-:Y:S01]  /*0160*/  HFMA2 R63, -RZ, RZ, 0, 5.9604644775390625e-08 ;  /* 0x00000001ff3f7431 */ /* 0x000fe200000001ff */
[----:B-1----:R-:W-:-:S07]  /*0170*/  MOV R35, UR4 ;  /* 0x0000000400237c02 */ /* 0x002fce0008000f00 */
.L_x_0:
[----:B------:R-:W2:Y:S02]  /*0180*/  LDCU.64 UR4, c[0x0][0x8b0] ;  /* 0x00011600ff0477ac */ /* 0x000ea40008000a00 */
[----:B--2---:R-:W-:-:S04]  /*0190*/  UISETP.NE.U32.AND UP0, UPT, UR4, URZ, UPT ;  /* 0x000000ff0400728c */ /* 0x004fc8000bf05070 */
[----:B------:R-:W-:-:S09]  /*01a0*/  UISETP.NE.AND.EX UP0, UPT, UR5, URZ, UPT, UP0 ;  /* 0x000000ff0500728c */ /* 0x000fd2000bf05300 */
[----:B------:R-:W-:Y:S05]  /*01b0*/  BRA.U UP0, `(.L_x_2) ;  /* 0x0000000100247547 */ /* 0x000fea000b800000 */
[----:B------:R-:W2:Y:S02]  /*01c0*/  LDCU.64 UR4, c[0x0][0x8a8] ;  /* 0x00011500ff0477ac */ /* 0x000ea40008000a00 */
[----:B--2---:R-:W-:-:S04]  /*01d0*/  UISETP.NE.U32.AND UP0, UPT, UR4, URZ, UPT ;  /* 0x000000ff0400728c */ /* 0x004fc8000bf05070 */
[----:B------:R-:W-:-:S09]  /*01e0*/  UISETP.NE.AND.EX UP0, UPT, UR5, URZ, UPT, UP0 ;  /* 0x000000ff0500728c */ /* 0x000fd2000bf05300 */
[----:B------:R-:W-:Y:S05]  /*01f0*/  BRA.U !UP0, `(.L_x_3) ;  /* 0x00000001080c7547 */ /* 0x000fea000b800000 */
[----:B-1----:R-:W1:Y:S02]  /*0200*/  LDC.64 R4, c[0x0][0x8a8] ;  /* 0x00022a00ff047b82 */ /* 0x002e640000000a00 */
[----:B-1----:R2:W5:Y:S01]  /*0210*/  LDG.E R33, desc[UR50][R4.64] ;  /* 0x0000003204217981 */ /* 0x002562000c1e1900 */
[----:B------:R-:W-:Y:S05]  /*0220*/  BRA `(.L_x_2) ;  /* 0x0000000000087947 */ /* 0x000fea0003800000 */
.L_x_3:
[----:B------:R-:W2:Y:S02]  /*0230*/  LDCU UR4, c[0x0][0x8a0] ;  /* 0x00011400ff0477ac */ /* 0x000ea40008000800 */
[----:B--2---:R-:W-:Y:S02]  /*0240*/  MOV R33, UR4 ;  /* 0x0000000400217c02 */ /* 0x004fe40008000f00 */
.L_x_2:
[----:B-12---:R-:W1:Y:S01]  /*0250*/  LDC.64 R4, c[0x0][0x888] ;  /* 0x00022200ff047b82 */ /* 0x006e620000000a00 */
[----:B------:R-:W-:Y:S01]  /*0260*/  IMAD.U32 R0, RZ, RZ, UR6 ;  /* 0x00000006ff007e24 */ /* 0x000fe2000f8e00ff */
[----:B------:R-:W-:Y:S01]  /*0270*/  ISETP.EQ.U32.AND P4, PT, R2, RZ, PT ;  /* 0x000000ff0200720c */ /* 0x000fe20003f82070 */
[----:B------:R-:W-:Y:S03]  /*0280*/  BSSY.RECONVERGENT B0, `(.L_x_4) ;  /* 0x0000012000007945 */ /* 0x000fe60003800200 */
[----:B------:R-:W-:Y:S02]  /*0290*/  ISETP.NE.OR P1, PT, R0, 0x1, !P2 ;  /* 0x000000010000780c */ /* 0x000fe40005725670 */
[----:B-1----:R-:W-:-:S04]  /*02a0*/  ISETP.NE.U32.AND P0, PT, R4, RZ, PT ;  /* 0x000000ff0400720c */ /* 0x002fc80003f05070 */
[----:B------:R-:W-:-:S13]  /*02b0*/  ISETP.NE.AND.EX P0, PT, R5, RZ, PT, P0 ;  /* 0x000000ff0500720c */ /* 0x000fda0003f05300 */
[----:B------:R-:W-:Y:S01]  /*02c0*/  VOTEU.ANY UP4, P0 ;  /* 0x0000000000ff7886 */ /* 0x000fe20000080100 */
[----:B------:R-:W-:Y:S02]  /*02d0*/  PLOP3.LUT P3, PT, PT, PT, UP4, 0x80, 0x8 ;  /* 0x000000000008781c */ /* 0x000fe40003f6f048 */
[----:B------:R-:W-:Y:S02]  /*02e0*/  ISETP.NE.OR P0, PT, R0, 0x3, !P2 ;  /* 0x000000030000780c */ /* 0x000fe40005705670 */
[----:B------:R-:W-:-:S04]  /*02f0*/  ISETP.EQ.OR.EX P5, PT, R3, RZ, !P3, P4 ;  /* 0x000000ff0300720c */ /* 0x000fc80005fa2740 */
[----:B------:R-:W-:Y:S01]  /*0300*/  P2R R78, PR, RZ, 0x20 ;  /* 0x00000020ff4e7803 */ /* 0x000fe20000000000 */
[----:B------:R-:W-:Y:S05]  /*0310*/  @P1 BRA `(.L_x_5) ;  /* 0x0000000000201947 */ /* 0x000fea0003800000 */
[----:B------:R-:W1:Y:S02]  /*0320*/  LDCU.64 UR4, c[0x0][0x348] ;  /* 0x00006900ff0477ac */ /* 0x000e640008000a00 */
[----:B-1----:R-:W-:Y:S02]  /*0330*/  UIADD3 UR8, UP1, UPT, UR4, 0x80, URZ ;  /* 0x0000008004087890 */ /* 0x002fe4000ff3e0ff */
[----:B------:R-:W-:Y:S02]  /*0340*/  UIADD3 UR4, UP0, UPT, UR4, 0x180, URZ ;  /* 0x0000018004047890 */ /* 0x000fe4000ff1e0ff */
[----:B------:R-:W-:Y:S02]  /*0350*/  UIADD3.X UR9, UPT, UPT, URZ, UR5, URZ, UP1, !UPT ;  /* 0x00000005ff097290 */ /* 0x000fe40008ffe4ff */
[----:B------:R-:W-:-:S07]  /*0360*/  UIADD3.X UR5, UPT, UPT, URZ, UR5, URZ, UP0, !UPT ;  /* 0x00000005ff057290 */ /* 0x000fce00087fe4ff */
[----:B------:R1:W-:Y:S02]  /*0370*/  UTMACCTL.PF [UR8] ;  /* 0x00000000080079b9 */ /* 0x0003e40008040000 */
[----:B------:R1:W-:Y:S02]  /*0380*/  UTMACCTL.PF [UR4] ;  /* 0x00000000040079b9 */ /* 0x0003e40008040000 */
[----:B-1----:R-:W-:Y:S01]  /*0390*/  NOP ;  /* 0x0000000000007918 */ /* 0x002fe20000000000 */
.L_x_5:
[----:B------:R-:W-:Y:S05]  /*03a0*/  BSYNC.RECONVERGENT B0 ;  /* 0x0000000000007941 */ /* 0x000fea0003800200 */
.L_x_4:
[----:B------:R-:W-:Y:S04]  /*03b0*/  BSSY.RECONVERGENT B0, `(.L_x_6) ;  /* 0x000000a000007945 */ /* 0x000fe80003800200 */
        /* <DEDUP_REMOVED lines=9> */
.L_x_7:
[----:B------:R-:W-:Y:S05]  /*0450*/  BSYNC.RECONVERGENT B0 ;  /* 0x0000000000007941 */ /* 0x000fea0003800200 */
.L_x_6:
[----:B------:R-:W-:Y:S01]  /*0460*/  UPLOP3.LUT UP1, UPT, UPT, UPT, UPT, 0x80, 0x8 ;  /* 0x000000000008789c */ /* 0x000fe20003f2f070 */
[----:B------:R-:W-:Y:S10]  /*0470*/  @!P5 BRA `(.L_x_8) ;  /* 0x000000000024d947 */ /* 0x000ff40003800000 */
[----:B------:R-:W-:Y:S01]  /*0480*/  ISETP.NE.U32.AND P1, PT, R2, RZ, PT ;  /* 0x000000ff0200720c */ /* 0x000fe20003f25070 */
[----:B------:R-:W-:Y:S01]  /*0490*/  USEL UR4, URZ, 0xffffffff, UP4 ;  /* 0xffffffffff047887 */ /* 0x000fe2000a000000 */
[----:B-----5:R-:W-:Y:S02]  /*04a0*/  FSETP.NEU.AND P0, PT, R35, RZ, PT ;  /* 0x000000ff2300720b */ /* 0x020fe40003f0d000 */
[----:B------:R-:W-:-:S11]  /*04b0*/  ISETP.NE.AND.EX P1, PT, R3, RZ, PT, P1 ;  /* 0x000000ff0300720c */ /* 0x000fd60003f25310 */
[----:B------:R-:W-:Y:S02]  /*04c0*/  VOTEU.ANY UP0, P0 ;  /* 0x0000000000ff7886 */ /* 0x000fe40000000100 */
[----:B------:R-:W-:-:S05]  /*04d0*/  VOTEU.ANY UP1, P1 ;  /* 0x0000000000ff7886 */ /* 0x000fca0000820100 */
[----:B------:R-:W-:-:S04]  /*04e0*/  @!UP1 USEL UR4, URZ, 0xffffffff, UP0 ;  /* 0xffffffffff049887 */ /* 0x000fc80008000000 */
[----:B------:R-:W-:-:S04]  /*04f0*/  ULOP3.LUT UR4, UR4, 0x1, URZ, 0xc0, !UPT ;  /* 0x0000000104047892 */ /* 0x000fc8000f8ec0ff */
[----:B------:R-:W-:-:S11]  /*0500*/  UISETP.NE.U32.AND UP1, UPT, UR4, 0x1, UPT ;  /* 0x000000010400788c */ /* 0x000fd6000bf25070 */
.L_x_8:
[----:B------:R-:W1:Y:S01]  /*0510*/  SHFL.IDX PT, R2, R77, RZ, 0x1f ;  /* 0x00001fff4d027589 */ /* 0x000e6200000e0000 */
[----:B------:R-:W-:-:S04]  /*0520*/  UISETP.NE.AND UP0, UPT, UR6, 0x2, UPT ;  /* 0x000000020600788c */ /* 0x000fc8000bf05270 */
[----:B------:R-:W-:Y:S01]  /*0530*/  USEL UR15, URZ, 0x1, UP0 ;  /* 0x00000001ff0f7887 */ /* 0x000fe20008000000 */
[----:B-1----:R-:W-:-:S13]  /*0540*/  ISETP.NE.AND P0, PT, R2, RZ, PT ;  /* 0x000000ff0200720c */ /* 0x002fda0003f05270 */
[----:B------:R-:W-:Y:S05]  /*0550*/  @P0 BRA `(.L_x_9) ;  /* 0x0000000400040947 */ /* 0x000fea0003800000 */
[----:B------:R-:W-:Y:S01]  /*0560*/  ELECT P0, URZ, PT ;  /* 0x0000000000ff782f */ /* 0x000fe20003800000 */
[----:B------:R-:W-:-:S12]  /*0570*/  BSSY.RECONVERGENT B0, `(.L_x_9) ;  /* 0x000003f000007945 */ /* 0x000fd80003800200 */
[----:B------:R-:W-:Y:S05]  /*0580*/  @!P0 BRA `(.L_x_10) ;  /* 0x0000000000f48947 */ /* 0x000fea0003800000 */
[----:B------:R-:W1:Y:S01]  /*0590*/  S2UR UR5, SR_CgaCtaId ;  /* 0x00000000000579c3 */ /* 0x000e620000008800 */
[----:B------:R-:W-:Y:S01]  /*05a0*/  UMOV UR7, 0x400 ;  /* 0x0000040000077882 */ /* 0x000fe20000000000 */
[----:B------:R-:W-:Y:S02]  /*05b0*/  UMOV UR4, 0x1 ;  /* 0x0000000100047882 */ /* 0x000fe40000000000 */
[----:B------:R-:W-:-:S04]  /*05c0*/  UIADD3 UR8, UPT, UPT, -UR4, 0x100000, URZ ;  /* 0x0010000004087890 */ /* 0x000fc8000fffe1ff */
[----:B------:R-:W-:Y:S02]  /*05d0*/  USHF.L.U32 UR9, UR8, 0xb, URZ ;  /* 0x0000000b08097899 */ /* 0x000fe400080006ff */
[----:B------:R-:W-:Y:S02]  /*05e0*/  USHF.L.U32 UR8, UR8, 0x1, URZ ;  /* 0x0000000108087899 */ /* 0x000fe400080006ff */
[----:B-1----:R-:W-:Y:S01]  /*05f0*/  ULEA UR5, UR5, UR7, 0x18 ;  /* 0x0000000705057291 */ /* 0x002fe2000f8ec0ff */
[----:B------:R-:W1:Y:S11]  /*0600*/  FENCE.VIEW.ASYNC.S ;  /* 0x00000000000073c6 */ /* 0x000e760000000000 */
[----:B-1----:R1:W2:Y:S01]  /*0610*/  SYNCS.EXCH.64 URZ, [UR5], UR8 ;  /* 0x0000000805ff75b2 */ /* 0x0022a20008000100 */
[----:B------:R1:W3:Y:S01]  /*0620*/  SYNCS.EXCH.64 URZ, [UR5+0xd0], UR8 ;  /* 0x0000d00805ff75b2 */ /* 0x0002e20008000100 */
[----:B------:R1:W4:Y:S01]  /*0630*/  SYNCS.EXCH.64 URZ, [UR5+0x8], UR8 ;  /* 0x0000080805ff75b2 */ /* 0x0003220008000100 */
[----:B------:R1:W1:Y:S01]  /*0640*/  SYNCS.EXCH.64 URZ, [UR5+0xd8], UR8 ;  /* 0x0000d80805ff75b2 */ /* 0x0002620008000100 */
        /* <DEDUP_REMOVED lines=48> */
[----:B--234-:R-:W-:Y:S01]  /*0950*/  NOP ;  /* 0x0000000000007918 */ /* 0x01cfe20000000000 */
.L_x_10:
[----:B-1----:R-:W-:Y:S05]  /*0960*/  BSYNC.RECONVERGENT B0 ;  /* 0x0000000000007941 */ /* 0x002fea0003800200 */
.L_x_9:
[----:B------:R-:W1:Y:S01]  /*0970*/  SHFL.IDX PT, R2, R77, RZ, 0x1f ;  /* 0x00001fff4d027589 */ /* 0x000e6200000e0000 */
[----:B------:R-:W-:Y:S01]  /*0980*/  NOP ;  /* 0x0000000000007918 */ /* 0x000fe20000000000 */
[----:B-1----:R-:W-:-:S13]  /*0990*/  ISETP.NE.AND P0, PT, R2, 0x1, PT ;  /* 0x000000010200780c */ /* 0x002fda0003f05270 */
[----:B------:R-:W-:Y:S05]  /*09a0*/  @P0 BRA `(.L_x_11) ;  /* 0x0000000000500947 */ /* 0x000fea0003800000 */
[----:B------:R-:W1:Y:S01]  /*09b0*/  S2UR UR7, SR_CgaCtaId ;  /* 0x00000000000779c3 */ /* 0x000e620000008800 */
[----:B------:R-:W-:Y:S01]  /*09c0*/  UMOV UR8, 0x400 ;  /* 0x0000040000087882 */ /* 0x000fe20000000000 */
[----:B------:R-:W-:Y:S01]  /*09d0*/  UMOV UR5, 0x20 ;  /* 0x0000002000057882 */ /* 0x000fe20000000000 */
[----:B------:R-:W-:Y:S01]  /*09e0*/  UMOV UR4, 0x80 ;  /* 0x0000008000047882 */ /* 0x000fe20000000000 */
[----:B------:R-:W-:Y:S01]  /*09f0*/  ELECT P0, URZ, PT ;  /* 0x0000000000ff782f */ /* 0x000fe20003800000 */
[----:B-1----:R-:W-:Y:S02]  /*0a00*/  ULEA UR7, UR7, UR8, 0x18 ;  /* 0x0000000807077291 */ /* 0x002fe4000f8ec0ff */
[----:B------:R-:W-:-:S04]  /*0a10*/  UIADD3 UR8, UPT, UPT, -UR5, 0x100000, URZ ;  /* 0x0010000005087890 */ /* 0x000fc8000fffe1ff */
[----:B------:R-:W-:Y:S02]  /*0a20*/  USHF.L.U32 UR9, UR8, 0xb, URZ ;  /* 0x0000000b08097899 */ /* 0x000fe400080006ff */
[----:B------:R-:W-:Y:S02]  /*0a30*/  USHF.L.U32 UR8, UR8, 0x1, URZ ;  /* 0x0000000108087899 */ /* 0x000fe400080006ff */
[----:B------:R-:W-:-:S04]  /*0a40*/  UIADD3 UR4, UPT, UPT, -UR4, 0x100000, URZ ;  /* 0x0010000004047890 */ /* 0x000fc8000fffe1ff */
[----:B------:R-:W-:Y:S02]  /*0a50*/  USHF.L.U32 UR5, UR4, 0xb, URZ ;  /* 0x0000000b04057899 */ /* 0x000fe400080006ff */
[----:B------:R-:W-:Y:S01]  /*0a60*/  USHF.L.U32 UR4, UR4, 0x1, URZ ;  /* 0x0000000104047899 */ /* 0x000fe200080006ff */
[----:B------:R-:W1:Y:S03]  /*0a70*/  FENCE.VIEW.ASYNC.S ;  /* 0x00000000000073c6 */ /* 0x000e660000000000 */
[----:B-1----:R1:W2:Y:S08]  /*0a80*/  SYNCS.EXCH.64 URZ, [UR7+0x1a0], UR8 ;  /* 0x0001a00807ff75b2 */ /* 0x0022b00008000100 */
[----:B------:R1:W3:Y:S01]  /*0a90*/  SYNCS.EXCH.64 URZ, [UR7+0x1b8], UR4 ;  /* 0x0001b80407ff75b2 */ /* 0x0002e20008000100 */
[----:B------:R1:W4:Y:S01]  /*0aa0*/  SYNCS.EXCH.64 URZ, [UR7+0x1a8], UR8 ;  /* 0x0001a80807ff75b2 */ /* 0x0003220008000100 */
[----:B------:R1:W1:Y:S01]  /*0ab0*/  SYNCS.EXCH.64 URZ, [UR7+0x1c0], UR4 ;  /* 0x0001c00407ff75b2 */ /* 0x0002620008000100 */
[----:B------:R1:W1:Y:S01]  /*0ac0*/  SYNCS.EXCH.64 URZ, [UR7+0x1b0], UR8 ;  /* 0x0001b00807ff75b2 */ /* 0x0002620008000100 */
[----:B------:R1:W1:Y:S01]  /*0ad0*/  SYNCS.EXCH.64 URZ, [UR7+0x1c8], UR4 ;  /* 0x0001c80407ff75b2 */ /* 0x0002620008000100 */
[----:B------:R-:W-:Y:S01]  /*0ae0*/  NOP ;  /* 0x0000000000007918 */ /* 0x000fe20000000000 */
.L_x_11:
[----:B------:R-:W2:Y:S01]  /*0af0*/  SHFL.IDX PT, R2, R77, RZ, 0x1f ;  /* 0x00001fff4d027589 */ /* 0x000ea200000e0000 */
[----:B------:R-:W-:Y:S01]  /*0b00*/  NOP ;  /* 0x0000000000007918 */ /* 0x000fe20000000000 */
[----:B--2---:R-:W-:-:S13]  /*0b10*/  ISETP.NE.AND P0, PT, R2, 0x3, PT ;  /* 0x000000030200780c */ /* 0x004fda0003f05270 */
[----:B------:R-:W-:Y:S05]  /*0b20*/  @P0 BRA `(.L_x_12) ;  /* 0x0000000000300947 */ /* 0x000fea0003800000 */
[----:B-1----:R-:W1:Y:S01]  /*0b30*/  S2UR UR5, SR_CgaCtaId ;  /* 0x00000000000579c3 */ /* 0x002e620000008800 */
[----:B------:R-:W-:Y:S01]  /*0b40*/  UMOV UR7, 0x400 ;  /* 0x0000040000077882 */ /* 0x000fe20000000000 */
[----:B------:R-:W-:Y:S01]  /*0b50*/  UMOV UR4, 0x20 ;  /* 0x0000002000047882 */ /* 0x000fe20000000000 */
[----:B------:R-:W-:Y:S01]  /*0b60*/  ELECT P0, URZ, PT ;  /* 0x0000000000ff782f */ /* 0x000fe20003800000 */
[----:B------:R-:W-:-:S04]  /*0b70*/  UIADD3 UR8, UPT, UPT, -UR4, 0x100000, URZ ;  /* 0x0010000004087890 */ /* 0x000fc8000fffe1ff */
[----:B------:R-:W-:Y:S02]  /*0b80*/  USHF.L.U32 UR9, UR8, 0xb, URZ ;  /* 0x0000000b08097899 */ /* 0x000fe400080006ff */
[----:B------:R-:W-:Y:S02]  /*0b90*/  USHF.L.U32 UR8, UR8, 0x1, URZ ;  /* 0x0000000108087899 */ /* 0x000fe400080006ff */
[----:B-1----:R-:W-:Y:S01]  /*0ba0*/  ULEA UR5, UR5, UR7, 0x18 ;  /* 0x0000000705057291 */ /* 0x002fe2000f8ec0ff */
[----:B------:R-:W1:Y:S11]  /*0bb0*/  FENCE.VIEW.ASYNC.S ;  /* 0x00000000000073c6 */ /* 0x000e760000000000 */
[----:B-1----:R2:W1:Y:S01]  /*0bc0*/  SYNCS.EXCH.64 URZ, [UR5+0x1d0], UR8 ;  /* 0x0001d00805ff75b2 */ /* 0x0024620008000100 */
[----:B------:R2:W1:Y:S02]  /*0bd0*/  SYNCS.EXCH.64 URZ, [UR5+0x1d8], UR8 ;  /* 0x0001d80805ff75b2 */ /* 0x0004640008000100 */
[----:B--2---:R-:W-:Y:S01]  /*0be0*/  NOP ;  /* 0x0000000000007918 */ /* 0x004fe20000000000 */
.L_x_12:
[----:B------:R-:W2:Y:S01]  /*0bf0*/  SHFL.IDX PT, R2, R77, RZ, 0x1f ;  /* 0x00001fff4d027589 */ /* 0x000ea200000e0000 */
[----:B------:R-:W-:Y:S01]  /*0c00*/  NOP ;  /* 0x0000000000007918 */ /* 0x000fe20000000000 */
[----:B--2---:R-:W-:-:S13]  /*0c10*/  ISETP.NE.AND P0, PT, R2, 0x4, PT ;  /* 0x000000040200780c */ /* 0x004fda0003f05270 */
[----:B------:R-:W-:Y:S05]  /*0c20*/  @P0 BRA `(.L_x_13) ;  /* 0x0000000000440947 */ /* 0x000fea0003800000 */
[----:B-1----:R-:W1:Y:S01]  /*0c30*/  S2UR UR5, SR_CgaCtaId ;  /* 0x00000000000579c3 */ /* 0x002e620000008800 */
[----:B------:R-:W-:Y:S01]  /*0c40*/  UMOV UR8, 0x100 ;  /* 0x0000010000087882 */ /* 0x000fe20000000000 */
[----:B------:R-:W-:Y:S01]  /*0c50*/  UMOV UR7, 0x400 ;  /* 0x0000040000077882 */ /* 0x000fe20000000000 */
[----:B------:R-:W-:Y:S01]  /*0c60*/  USEL UR8, UR8, 0xe0, UP1 ;  /* 0x000000e008087887 */ /* 0x000fe20008800000 */
[----:B------:R-:W-:Y:S01]  /*0c70*/  UMOV UR4, 0x1 ;  /* 0x0000000100047882 */ /* 0x000fe20000000000 */
[----:B------:R-:W-:Y:S01]  /*0c80*/  ELECT P0, URZ, PT ;  /* 0x0000000000ff782f */ /* 0x000fe20003800000 */
[----:B------:R-:W-:-:S04]  /*0c90*/  UIADD3 UR10, UPT, UPT, -UR4, 0x100000, URZ ;  /* 0x00100000040a7890 */ /* 0x000fc8000fffe1ff */
[----:B------:R-:W-:Y:S02]  /*0ca0*/  USHF.L.U32 UR11, UR10, 0xb, URZ ;  /* 0x0000000b0a0b7899 */ /* 0x000fe400080006ff */
[----:B------:R-:W-:Y:S02]  /*0cb0*/  USHF.L.U32 UR10, UR10, 0x1, URZ ;  /* 0x000000010a0a7899 */ /* 0x000fe400080006ff */
        /* <DEDUP_REMOVED lines=8> */
.L_x_13:
[----:B------:R-:W2:Y:S01]  /*0d40*/  SHFL.IDX PT, R2, R77, RZ, 0x1f ;  /* 0x00001fff4d027589 */ /* 0x000ea200000e0000 */
[----:B------:R-:W-:Y:S01]  /*0d50*/  NOP ;  /* 0x0000000000007918 */ /* 0x000fe20000000000 */
[----:B--2---:R-:W-:-:S13]  /*0d60*/  ISETP.NE.AND P0, PT, R2, 0x5, PT ;  /* 0x000000050200780c */ /* 0x004fda0003f05270 */
[----:B------:R-:W-:Y:S05]  /*0d70*/  @P0 BRA `(.L_x_14) ;  /* 0x0000000000480947 */ /* 0x000fea0003800000 */
[----:B-1----:R-:W1:Y:S01]  /*0d80*/  S2UR UR7, SR_CgaCtaId ;  /* 0x00000000000779c3 */ /* 0x002e620000008800 */
        /* <DEDUP_REMOVED lines=12> */
[----:B-1----:R2:W1:Y:S08]  /*0e50*/  SYNCS.EXCH.64 URZ, [UR7+0x1f0], UR8 ;  /* 0x0001f00807ff75b2 */ /* 0x0024700008000100 */
[----:B------:R2:W1:Y:S01]  /*0e60*/  SYNCS.EXCH.64 URZ, [UR7+0x200], UR4 ;  /* 0x0002000407ff75b2 */ /* 0x0004620008000100 */
[----:B------:R2:W1:Y:S01]  /*0e70*/  SYNCS.EXCH.64 URZ, [UR7+0x1f8], UR8 ;  /* 0x0001f80807ff75b2 */ /* 0x0004620008000100 */
[----:B------:R2:W1:Y:S02]  /*0e80*/  SYNCS.EXCH.64 URZ, [UR7+0x208], UR4 ;  /* 0x0002080407ff75b2 */ /* 0x0004640008000100 */
[----:B--2---:R-:W-:Y:S01]  /*0e90*/  NOP ;  /* 0x0000000000007918 */ /* 0x004fe20000000000 */
.L_x_14:
[----:B-1----:R-:W1:Y:S01]  /*0ea0*/  S2UR UR8, SR_CTAID.X ;  /* 0x00000000000879c3 */ /* 0x002e620000002500 */
[----:B------:R-:W-:-:S05]  /*0eb0*/  CS2R.32 R64, SR_CgaSize ;  /* 0x0000000000407805 */ /* 0x000fca0000008a00 */
[----:B------:R-:W-:-:S05]  /*0ec0*/  IMAD R64, R64, -0xa0, RZ ;  /* 0xffffff6040407824 */ /* 0x000fca00078e02ff */
[----:B------:R-:W-:-:S14]  /*0ed0*/  R2UR UR7, R64 ;  /* 0x00000000400772ca */ /* 0x000fdc00000e0000 */
[----:B------:R-:W2:Y:S01]  /*0ee0*/  LDCU UR7, c[0x0][UR7+0x2b0] ;  /* 0x00005600070777ac */ /* 0x000ea20008000800 */
[----:B------:R-:W1:Y:S01]  /*0ef0*/  S2R R19, SR_CTAID.Z ;  /* 0x0000000000137919 */ /* 0x000e620000002700 */
[----:B------:R-:W-:Y:S01]  /*0f00*/  NOP ;  /* 0x0000000000007918 */ /* 0x000fe20000000000 */
[----:B------:R-:W-:-:S05]  /*0f10*/  CS2R.32 R64, SR_CgaSize ;  /* 0x0000000000407805 */ /* 0x000fca0000008a00 */
[----:B------:R-:W-:-:S05]  /*0f20*/  IMAD R64, R64, -0xa0, RZ ;  /* 0xffffff6040407824 */ /* 0x000fca00078e02ff */
[----:B------:R-:W-:-:S14]  /*0f30*/  R2UR UR4, R64 ;  /* 0x00000000400472ca */ /* 0x000fdc00000e0000 */
[----:B------:R-:W3:Y:S01]  /*0f40*/  LDCU UR4, c[0x0][UR4+0x2b4] ;  /* 0x00005680040477ac */ /* 0x000ee20008000800 */
[----:B------:R-:W4:Y:S08]  /*0f50*/  S2UR UR5, SR_CTAID.Y ;  /* 0x00000000000579c3 */ /* 0x000f300000002600 */
[----:B------:R-:W3:Y:S01]  /*0f60*/  LDC R9, c[0x0][0xb24] ;  /* 0x0002c900ff097b82 */ /* 0x000ee20000000800 */
[----:B-1----:R-:W-:-:S02]  /*0f70*/  I2FP.F32.U32 R4, UR8 ;  /* 0x0000000800047c45 */ /* 0x002fc40008201000 */
[----:B------:R-:W-:-:S05]  /*0f80*/  CS2R.32 R5, SR_CgaSize ;  /* 0x0000000000057805 */ /* 0x000fca0000008a00 */
[----:B------:R-:W-:-:S06]  /*0f90*/  IMAD R5, R5, -0xa0, RZ ;  /* 0xffffff6005057824 */ /* 0x000fcc00078e02ff */
[----:B------:R-:W1:Y:S01]  /*0fa0*/  LDC R5, c[0x0][R5+0x2a0] ;  /* 0x0000a80005057b82 */ /* 0x000e620000000800 */
[----:B------:R-:W-:Y:S01]  /*0fb0*/  MOV R45, UR8 ;  /* 0x00000008002d7c02 */ /* 0x000fe20008000f00 */
[----:B--2---:R-:W-:Y:S01]  /*0fc0*/  FMUL R4, R4, UR7 ;  /* 0x0000000704047c20 */ /* 0x004fe20008400000 */
[----:B----4-:R-:W-:Y:S02]  /*0fd0*/  I2FP.F32.U32 R2, UR5 ;  /* 0x0000000500027c45 */ /* 0x010fe40008201000 */
[----:B------:R-:W-:-:S05]  /*0fe0*/  CS2R.32 R3, SR_CgaSize ;  /* 0x0000000000037805 */ /* 0x000fca0000008a00 */
[----:B------:R-:W-:-:S06]  /*0ff0*/  IMAD R3, R3, -0xa0, RZ ;  /* 0xffffff6003037824 */ /* 0x000fcc00078e02ff */
[----:B------:R-:W2:Y:S01]  /*1000*/  LDC R3, c[0x0][R3+0x2a4] ;  /* 0x0000a90003037b82 */ /* 0x000ea20000000800 */
[----:B------:R-:W4:Y:S01]  /*1010*/  F2I.U32.TRUNC.NTZ R64, R4 ;  /* 0x0000000400407305 */ /* 0x000f22000020f000 */
[----:B------:R-:W-:Y:S01]  /*1020*/  MOV R18, UR5 ;  /* 0x0000000500127c02 */ /* 0x000fe20008000f00 */
[----:B---3--:R-:W-:-:S05]  /*1030*/  FMUL R2, R2, UR4 ;  /* 0x0000000402027c20 */ /* 0x008fca0008400000 */
[----:B------:R-:W-:Y:S01]  /*1040*/  BAR.SYNC.DEFER_BLOCKING 0x0 ;  /* 0x0000000000007b1d */ /* 0x000fe20000010000 */
[----:B------:R-:W-:-:S05]  /*1050*/  ISETP.GE.AND P0, PT, R9, 0x1, PT ;  /* 0x000000010900780c */ /* 0x000fca0003f06270 */
[----:B------:R-:W3:Y:S01]  /*1060*/  F2I.U32.TRUNC.NTZ R62, R2 ;  /* 0x00000002003e7305 */ /* 0x000ee2000020f000 */
[----:B----4-:R-:W-:-:S05]  /*1070*/  IADD3 R64, PT, PT, -R64, RZ, RZ ;  /* 0x000000ff40407210 */ /* 0x010fca0007ffe1ff */
[----:B-1----:R-:W-:Y:S01]  /*1080*/  IMAD R64, R5, R64, UR8 ;  /* 0x0000000805407e24 */ /* 0x002fe2000f8e0240 */
[----:B---3--:R-:W-:-:S05]  /*1090*/  IADD3 R62, PT, PT, -R62, RZ, RZ ;  /* 0x000000ff3e3e7210 */ /* 0x008fca0007ffe1ff */
[----:B--2---:R-:W-:Y:S01]  /*10a0*/  IMAD R62, R3, R62, UR5 ;  /* 0x00000005033e7e24 */ /* 0x004fe2000f8e023e */
[----:B------:R-:W-:Y:S06]  /*10b0*/  @!P0 BRA `(.L_x_15) ;  /* 0x0000000000b88947 */ /* 0x000fec0003800000 */
[----:B------:R-:W1:Y:S01]  /*10c0*/  LDC.64 R4, c[0x0][0xb18] ;  /* 0x0002c600ff047b82 */ /* 0x000e620000000a00 */
[----:B------:R-:W-:-:S07]  /*10d0*/  ISETP.NE.AND P0, PT, R9, 0x1, PT ;  /* 0x000000010900780c */ /* 0x000fce0003f05270 */
[----:B------:R-:W2:Y:S08]  /*10e0*/  LDC R10, c[0x0][0xb0c] ;  /* 0x0002c300ff0a7b82 */ /* 0x000eb00000000800 */
[----:B------:R-:W3:Y:S08]  /*10f0*/  LDC R11, c[0x0][0x370] ;  /* 0x0000dc00ff0b7b82 */ /* 0x000ef00000000800 */
[----:B------:R-:W4:Y:S01]  /*1100*/  LDC R12, c[0x0][0x374] ;  /* 0x0000dd00ff0c7b82 */ /* 0x000f220000000800 */
[----:B-1----:R-:W-:-:S07]  /*1110*/  ISETP.NE.AND P1, PT, R4, 0x1, PT ;  /* 0x000000010400780c */ /* 0x002fce0003f25270 */
[----:B------:R-:W3:Y:S01]  /*1120*/  LDC.64 R6, c[0x0][0xb10] ;  /* 0x0002c400ff067b82 */ /* 0x000ee20000000a00 */
[----:B--2---:R-:W-:-:S07]  /*1130*/  ISETP.NE.AND P3, PT, R10, 0x1, PT ;  /* 0x000000010a00780c */ /* 0x004fce0003f65270 */
[----:B------:R-:W1:Y:S08]  /*1140*/  LDC R8, c[0x0][0xb20] ;  /* 0x0002c800ff087b82 */ /* 0x000e700000000800 */
[----:B------:R-:W2:Y:S01]  /*1150*/  LDC.64 R2, c[0x0][0xb28] ;  /* 0x0002ca00ff027b82 */ /* 0x000ea20000000a00 */
[----:B----4-:R-:W-:-:S04]  /*1160*/  IMAD.HI.U32 R13, R12, R5, RZ ;  /* 0x000000050c0d7227 */ /* 0x010fc800078e00ff */
[----:B------:R-:W-:-:S04]  /*1170*/  IMAD.HI.U32 R5, R18, R5, RZ ;  /* 0x0000000512057227 */ /* 0x000fc800078e00ff */
[----:B---3--:R-:W-:-:S04]  /*1180*/  IMAD.HI.U32 R14, R11, R6, RZ ;  /* 0x000000060b0e7227 */ /* 0x008fc800078e00ff */
[C---:B------:R-:W-:Y:S01]  /*1190*/  IMAD.HI.U32 R16, R45.reuse, R6, RZ ;  /* 0x000000062d107227 */ /* 0x040fe200078e00ff */
[-C--:B------:R-:W-:Y:S02]  /*11a0*/  @P3 SHF.R.U32.HI R11, RZ, R7.reuse, R14 ;  /* 0x00000007ff0b3219 */ /* 0x080fe4000001160e */
[-C--:B-1----:R-:W-:Y:S02]  /*11b0*/  @P1 SHF.R.U32.HI R12, RZ, R8.reuse, R13 ;  /* 0x00000008ff0c1219 */ /* 0x082fe4000001160d */
[----:B------:R-:W-:Y:S02]  /*11c0*/  SHF.R.U32.HI R5, RZ, R8, R5 ;  /* 0x00000008ff057219 */ /* 0x000fe40000011605 */
[----:B------:R-:W-:Y:S02]  /*11d0*/  SHF.R.U32.HI R16, RZ, R7, R16 ;  /* 0x00000007ff107219 */ /* 0x000fe40000011610 */
[----:B------:R-:W-:Y:S01]  /*11e0*/  SEL R5, R18, R5, !P1 ;  /* 0x0000000512057207 */ /* 0x000fe20004800000 */
[----:B--2---:R-:W-:Y:S01]  /*11f0*/  IMAD.HI.U32 R14, R12, R2, RZ ;  /* 0x000000020c0e7227 */ /* 0x004fe200078e00ff */
[----:B------:R-:W-:-:S02]  /*1200*/  SEL R7, R45, R16, !P3 ;  /* 0x000000102d077207 */ /* 0x000fc40005800000 */
[----:B------:R-:W-:Y:S01]  /*1210*/  IADD3 R13, PT, PT, -R5, RZ, RZ ;  /* 0x000000ff050d7210 */ /* 0x000fe20007ffe1ff */
[----:B------:R-:W-:Y:S01]  /*1220*/  IMAD.HI.U32 R6, R11, R2, RZ ;  /* 0x000000020b067227 */ /* 0x000fe200078e00ff */
[----:B------:R-:W-:-:S03]  /*1230*/  @P0 SHF.R.U32.HI R12, RZ, R3, R14 ;  /* 0x00000003ff0c0219 */ /* 0x000fc6000001160e */
[----:B------:R-:W-:Y:S01]  /*1240*/  IMAD R13, R4, R13, R18 ;  /* 0x0000000d040d7224 */ /* 0x000fe200078e0212 */
[----:B------:R-:W-:Y:S01]  /*1250*/  @P0 SHF.R.U32.HI R11, RZ, R3, R6 ;  /* 0x00000003ff0b0219 */ /* 0x000fe20000011606 */
[----:B------:R-:W-:-:S04]  /*1260*/  IMAD R12, R12, R9, RZ ;  /* 0x000000090c0c7224 */ /* 0x000fc800078e02ff */
[----:B------:R-:W-:Y:S01]  /*1270*/  IMAD R6, R11, R9, RZ ;  /* 0x000000090b067224 */ /* 0x000fe200078e02ff */
[----:B------:R-:W-:-:S04]  /*1280*/  ISETP.GE.AND P1, PT, R5, R12, PT ;  /* 0x0000000c0500720c */ /* 0x000fc80003f26270 */
[----:B------:R-:W-:Y:S01]  /*1290*/  ISETP.GE.OR P1, PT, R7, R6, P1 ;  /* 0x000000060700720c */ /* 0x000fe20000f26670 */
[----:B------:R-:W-:-:S05]  /*12a0*/  IMAD.HI.U32 R6, R5, R2, RZ ;  /* 0x0000000205067227 */ /* 0x000fca00078e00ff */
[----:B------:R-:W-:-:S04]  /*12b0*/  SHF.R.U32.HI R6, RZ, R3, R6 ;  /* 0x00000003ff067219 */ /* 0x000fc80000011606 */
[----:B------:R-:W-:-:S03]  /*12c0*/  SEL R6, R5, R6, !P0 ;  /* 0x0000000605067207 */ /* 0x000fc60004000000 */
[----:B------:R-:W-:Y:S01]  /*12d0*/  @!P1 IMAD.HI.U32 R8, R7, R2, RZ ;  /* 0x0000000207089227 */ /* 0x000fe200078e00ff */
[----:B------:R-:W-:-:S04]  /*12e0*/  IADD3 R2, PT, PT, -R6, RZ, RZ ;  /* 0x000000ff06027210 */ /* 0x000fc80007ffe1ff */
[----:B------:R-:W-:Y:S01]  /*12f0*/  @!P1 SHF.R.U32.HI R8, RZ, R3, R8 ;  /* 0x00000003ff089219 */ /* 0x000fe20000011608 */
[----:B------:R-:W-:-:S03]  /*1300*/  IMAD R2, R9, R2, R5 ;  /* 0x0000000209027224 */ /* 0x000fc600078e0205 */
[----:B------:R-:W-:-:S05]  /*1310*/  @!P1 SEL R3, R7, R8, !P0 ;  /* 0x0000000807039207 */ /* 0x000fca0004000000 */
[--C-:B------:R-:W-:Y:S02]  /*1320*/  @!P1 IMAD.IADD R6, R6, 0x1, -R3.reuse ;  /* 0x0000000106069824 */ /* 0x100fe400078e0a03 */
[----:B------:R-:W-:Y:S01]  /*1330*/  @!P1 IMAD R3, R2, R11, R3 ;  /* 0x0000000b02039224 */ /* 0x000fe200078e0203 */
[----:B------:R-:W-:Y:S01]  /*1340*/  IADD3 R2, PT, PT, -R7, RZ, RZ ;  /* 0x000000ff07027210 */ /* 0x000fe20007ffe1ff */
[----:B------:R-:W-:Y:S02]  /*1350*/  @!P1 IMAD R5, R6, R9, R7 ;  /* 0x0000000906059224 */ /* 0x000fe400078e0207 */
[----:B------:R-:W-:Y:S02]  /*1360*/  @!P1 IMAD.MOV.U32 R7, RZ, RZ, R3 ;  /* 0x000000ffff079224 */ /* 0x000fe400078e0003 */
[----:B------:R-:W-:Y:S02]  /*1370*/  IMAD R2, R10, R2, R45 ;  /* 0x000000020a027224 */ /* 0x000fe400078e022d */
[----:B------:R-:W-:-:S02]  /*1380*/  IMAD R18, R5, R4, R13 ;  /* 0x0000000405127224 */ /* 0x000fc400078e020d */
[----:B------:R-:W-:Y:S02]  /*1390*/  IMAD R45, R7, R10, R2 ;  /* 0x0000000a072d7224 */ /* 0x000fe400078e0202 */
.L_x_15:
[----:B------:R-:W1:Y:S01]  /*13a0*/  LDCU UR4, c[0x0][0xb30] ;  /* 0x00016600ff0477ac */ /* 0x000e620008000800 */
[----:B------:R-:W2:Y:S08]  /*13b0*/  S2UR UR45, SR_CgaCtaId ;  /* 0x00000000002d79c3 */ /* 0x000eb00000008800 */
[----:B------:R-:W3:Y:S01]  /*13c0*/  LDC R26, c[0x0][0xb24] ;  /* 0x0002c900ff1a7b82 */ /* 0x000ee20000000800 */
[----:B-1----:R-:W-:-:S09]  /*13d0*/  UISETP.NE.AND UP0, UPT, UR4, 0x1, UPT ;  /* 0x000000010400788c */ /* 0x002fd2000bf05270 */
[----:B--2---:R-:W-:Y:S05]  /*13e0*/  BRA.U UP0, `(.L_x_16) ;  /* 0x0000000100407547 */ /* 0x004fea000b800000 */
[----:B------:R-:W1:Y:S08]  /*13f0*/  LDC.64 R4, c[0x0][0xb10] ;  /* 0x0002c400ff047b82 */ /* 0x000e700000000a00 */
[----:B------:R-:W2:Y:S08]  /*1400*/  LDC.64 R2, c[0x0][0xb18] ;  /* 0x0002c600ff027b82 */ /* 0x000eb00000000a00 */
[----:B------:R-:W4:Y:S08]  /*1410*/  LDC R6, c[0x0][0xb20] ;  /* 0x0002c800ff067b82 */ /* 0x000f300000000800 */
[----:B------:R-:W3:Y:S01]  /*1420*/  LDC R8, c[0x0][0xb0c] ;  /* 0x0002c300ff087b82 */ /* 0x000ee20000000800 */
[----:B-1----:R-:W-:-:S05]  /*1430*/  IMAD.HI.U32 R4, R45, R4, RZ ;  /* 0x000000042d047227 */ /* 0x002fca00078e00ff */
[----:B------:R-:W-:Y:S01]  /*1440*/  SHF.R.U32.HI R4, RZ, R5, R4 ;  /* 0x00000005ff047219 */ /* 0x000fe20000011604 */
[----:B--2---:R-:W-:Y:S01]  /*1450*/  IMAD.HI.U32 R3, R18, R3, RZ ;  /* 0x0000000312037227 */ /* 0x004fe200078e00ff */
[----:B------:R-:W-:-:S04]  /*1460*/  ISETP.NE.AND P0, PT, R2, 0x1, PT ;  /* 0x000000010200780c */ /* 0x000fc80003f05270 */
[----:B----4-:R-:W-:-:S04]  /*1470*/  SHF.R.U32.HI R3, RZ, R6, R3 ;  /* 0x00000006ff037219 */ /* 0x010fc80000011603 */
[----:B------:R-:W-:Y:S02]  /*1480*/  SEL R3, R18, R3, !P0 ;  /* 0x0000000312037207 */ /* 0x000fe40004000000 */
[----:B---3--:R-:W-:-:S04]  /*1490*/  ISETP.NE.AND P1, PT, R8, 0x1, PT ;  /* 0x000000010800780c */ /* 0x008fc80003f25270 */
[----:B------:R-:W-:-:S05]  /*14a0*/  SEL R4, R45, R4, !P1 ;  /* 0x000000042d047207 */ /* 0x000fca0004800000 */
[----:B------:R-:W-:Y:S02]  /*14b0*/  IMAD.IADD R5, R3, 0x1, -R4 ;  /* 0x0000000103057824 */ /* 0x000fe400078e0a04 */
[----:B------:R-:W-:Y:S02]  /*14c0*/  IMAD.IADD R3, R4, 0x1, -R3 ;  /* 0x0000000104037824 */ /* 0x000fe400078e0a03 */
[----:B------:R-:W-:Y:S02]  /*14d0*/  IMAD R45, R5, R8, R45 ;  /* 0x00000008052d7224 */ /* 0x000fe400078e022d */
[----:B------:R-:W-:-:S07]  /*14e0*/  IMAD R18, R3, R2, R18 ;  /* 0x0000000203127224 */ /* 0x000fce00078e0212 */
.L_x_16:
[----:B------:R-:W-:Y:S01]  /*14f0*/  BAR.SYNC.DEFER_BLOCKING 0x0 ;  /* 0x0000000000007b1d */ /* 0x000fe20000010000 */
[----:B------:R-:W-:Y:S01]  /*1500*/  UISETP.NE.AND UP0, UPT, UR6, 0x2, UPT ;  /* 0x000000020600788c */ /* 0x000fe2000bf05270 */
[----:B------:R-:W-:Y:S02]  /*1510*/  ISETP.NE.OR P0, PT, R0, 0x2, !P2 ;  /* 0x000000020000780c */ /* 0x000fe40005705670 */
[----:B------:R-:W-:-:S06]  /*1520*/  LOP3.LUT R2, R76, 0x1f, RZ, 0xc0, !PT ;  /* 0x0000001f4c027812 */ /* 0x000fcc00078ec0ff */
[----:B------:R-:W-:Y:S05]  /*1530*/  BRA.U UP0, `(.L_x_17) ;  /* 0x0000002500147547 */ /* 0x000fea000b800000 */
[----:B------:R-:W1:Y:S01]  /*1540*/  LDCU UR6, c[0x0][0x388] ;  /* 0x00007100ff0677ac */ /* 0x000e620008000800 */
[----:B------:R-:W2:Y:S01]  /*1550*/  LDC R11, c[0x0][0x370] ;  /* 0x0000dc00ff0b7b82 */ /* 0x000ea20000000800 */
[----:B------:R-:W-:Y:S01]  /*1560*/  PLOP3.LUT P1, PT, PT, PT, UP1, 0x80, 0x8 ;  /* 0x000000000008781c */ /* 0x000fe20003f2f018 */
[----:B------:R-:W-:Y:S01]  /*1570*/  IMAD.MOV.U32 R10, RZ, RZ, RZ ;  /* 0x000000ffff0a7224 */ /* 0x000fe200078e00ff */
[----:B------:R-:W4:Y:S01]  /*1580*/  LDCU UR4, c[0x0][0x38c] ;  /* 0x00007180ff0477ac */ /* 0x000f220008000800 */
[----:B------:R-:W-:Y:S02]  /*1590*/  ISETP.EQ.OR P5, PT, R2, RZ, P0 ;  /* 0x000000ff0200720c */ /* 0x000fe400007a2670 */
[----:B------:R-:W-:Y:S01]  /*15a0*/  PLOP3.LUT P1, PT, P1, PT, PT, 0x8, 0x80 ;  /* 0x000000000080781c */ /* 0x000fe20000f2e170 */
[----:B------:R-:W3:Y:S01]  /*15b0*/  LDCU UR35, c[0x0][0x390] ;  /* 0x00007200ff2377ac */ /* 0x000ee20008000800 */
[----:B------:R-:W2:Y:S01]  /*15c0*/  LDC R0, c[0x0][0x374] ;  /* 0x0000dd00ff007b82 */ /* 0x000ea20000000800 */
[----:B------:R-:W2:Y:S01]  /*15d0*/  LDCU.64 UR36, c[0x0][0x348] ;  /* 0x00006900ff2477ac */ /* 0x000ea20008000a00 */
[----:B------:R-:W-:Y:S01]  /*15e0*/  UMOV UR33, 0x1 ;  /* 0x0000000100217882 */ /* 0x000fe20000000000 */
[----:B------:R-:W-:Y:S01]  /*15f0*/  UMOV UR32, URZ ;  /* 0x000000ff00207c82 */ /* 0x000fe20008000000 */
[----:B-1----:R-:W-:Y:S01]  /*1600*/  UIADD3 UR6, UPT, UPT, UR6, 0x1f, URZ ;  /* 0x0000001f06067890 */ /* 0x002fe2000fffe0ff */
[----:B------:R-:W-:Y:S01]  /*1610*/  UMOV UR20, URZ ;  /* 0x000000ff00147c82 */ /* 0x000fe20008000000 */
[----:B------:R-:W-:-:S02]  /*1620*/  UMOV UR31, URZ ;  /* 0x000000ff001f7c82 */ /* 0x000fc40008000000 */
[----:B------:R-:W-:-:S04]  /*1630*/  USHF.R.S32.HI UR5, URZ, 0x1f, UR6 ;  /* 0x0000001fff057899 */ /* 0x000fc80008011406 */
[----:B------:R-:W-:-:S04]  /*1640*/  ULEA.HI UR5, UR5, UR6, URZ, 0x5 ;  /* 0x0000000605057291 */ /* 0x000fc8000f8f28ff */
[----:B------:R-:W-:-:S04]  /*1650*/  USHF.R.S32.HI UR5, URZ, 0x5, UR5 ;  /* 0x00000005ff057899 */ /* 0x000fc80008011405 */
[----:B----4-:R-:W-:-:S04]  /*1660*/  UIMAD UR4, UR5, UR4, URZ ;  /* 0x00000004050472a4 */ /* 0x010fc8000f8e02ff */
[----:B---3--:R-:W-:-:S04]  /*1670*/  UIMAD UR35, UR4, UR35, URZ ;  /* 0x00000023042372a4 */ /* 0x008fc8000f8e02ff */
[----:B------:R-:W-:Y:S02]  /*1680*/  UISETP.NE.AND UP2, UPT, UR35, URZ, UPT ;  /* 0x000000ff2300728c */ /* 0x000fe4000bf45270 */
[----:B------:R-:W-:-:S04]  /*1690*/  UISETP.LT.U32.AND UP0, UPT, UR35, 0x1a, UPT ;  /* 0x0000001a2300788c */ /* 0x000fc8000bf01070 */
[----:B------:R-:W-:-:S04]  /*16a0*/  USEL UR34, UR35, 0x1a, UP0 ;  /* 0x0000001a23227887 */ /* 0x000fc80008000000 */
[----:B------:R-:W-:Y:S02]  /*16b0*/  UIADD3 UR23, UPT, UPT, UR34, -0x1, URZ ;  /* 0xffffffff22177890 */ /* 0x000fe4000fffe0ff */
[----:B------:R-:W-:Y:S02]  /*16c0*/  @!UP2 UIADD3 UR23, UPT, UPT, UR34, URZ, URZ ;  /* 0x000000ff2217a290 */ /* 0x000fe4000fffe0ff */
[----:B------:R-:W-:Y:S02]  /*16d0*/  UIADD3 UR34, UPT, UPT, UR35, -UR34, URZ ;  /* 0x8000002223227290 */ /* 0x000fe4000fffe0ff */
[----:B--2---:R-:W-:-:S12]  /*16e0*/  UIADD3 UR23, UPT, UPT, UR23, 0x1, URZ ;  /* 0x0000000117177890 */ /* 0x004fd8000fffe0ff */
.L_x_33:
[----:B------:R-:W1:Y:S01]  /*16f0*/  S2UR UR22, SR_CgaCtaId ;  /* 0x00000000001679c3 */ /* 0x000e620000008800 */
[----:B------:R-:W-:Y:S01]  /*1700*/  UMOV UR4, 0x400 ;  /* 0x0000040000047882 */ /* 0x000fe20000000000 */
[----:B------:R-:W-:Y:S01]  /*1710*/  IMAD.U32 R2, RZ, RZ, UR33 ;  /* 0x00000021ff027e24 */ /* 0x000fe2000f8e00ff */
[----:B------:R-:W-:Y:S01]  /*1720*/  UISETP.NE.AND UP0, UPT, UR35, URZ, UPT ;  /* 0x000000ff2300728c */ /* 0x000fe2000bf05270 */
[----:B------:R-:W-:Y:S01]  /*1730*/  R2UR UR27, R18 ;  /* 0x00000000121b72ca */ /* 0x000fe200000e0000 */
[----:B------:R-:W-:Y:S01]  /*1740*/  IMAD.SHL.U32 R45, R45, 0x40, RZ ;  /* 0x000000402d2d7824 */ /* 0x000fe200078e00ff */
[----:B------:R-:W-:Y:S01]  /*1750*/  UMOV UR30, URZ ;  /* 0x000000ff001e7c82 */ /* 0x000fe20008000000 */
[----:B------:R-:W-:Y:S01]  /*1760*/  SHF.L.U32 R2, R2, 0x1f, RZ ;  /* 0x0000001f02027819 */ /* 0x000fe200000006ff */
[----:B------:R-:W-:Y:S01]  /*1770*/  UMOV UR29, URZ ;  /* 0x000000ff001d7c82 */ /* 0x000fe20008000000 */
[----:B------:R-:W-:-:S08]  /*1780*/  UMOV UR28, URZ ;  /* 0x000000ff001c7c82 */ /* 0x000fd00008000000 */
[----:B------:R-:W-:Y:S02]  /*1790*/  USHF.L.U32 UR27, UR27, 0x6, URZ ;  /* 0x000000061b1b7899 */ /* 0x000fe400080006ff */
[----:B-1----:R-:W-:-:S04]  /*17a0*/  ULEA UR22, UR22, UR4, 0x18 ;  /* 0x0000000416167291 */ /* 0x002fc8000f8ec0ff */
[----:B------:R-:W-:-:S09]  /*17b0*/  ULEA UR4, UR32, UR22, 0x3 ;  /* 0x0000001620047291 */ /* 0x000fd2000f8e18ff */
[----:B--2---:R1:W2:Y:S01]  /*17c0*/  SYNCS.PHASECHK.TRANS64.TRYWAIT P3, [UR4+0xd0], R2 ;  /* 0x0000d002ff0075a7 */ /* 0x0042a20008061104 */
[----:B---3--:R-:W-:Y:S05]  /*17d0*/  BRA.U !UP0, `(.L_x_18) ;  /* 0x0000000508687547 */ /* 0x008fea000b800000 */
[----:B------:R-:W3:Y:S01]  /*17e0*/  LDC.64 R8, c[0x0][0x480] ;  /* 0x00012000ff087b82 */ /* 0x000ee20000000a00 */
[----:B------:R-:W4:Y:S01]  /*17f0*/  LDCU UR16, c[0x0][0x390] ;  /* 0x00007200ff1077ac */ /* 0x000f220008000800 */
[----:B------:R-:W2:Y:S06]  /*1800*/  LDCU UR17, c[0x0][0x38c] ;  /* 0x00007180ff1177ac */ /* 0x000eac0008000800 */
[----:B------:R-:W4:Y:S01]  /*1810*/  LDC.64 R6, c[0x0][0x488] ;  /* 0x00012200ff067b82 */ /* 0x000f220000000a00 */
[----:B------:R-:W2:Y:S01]  /*1820*/  LDCU.64 UR14, c[0x0][0x4b8] ;  /* 0x00009700ff0e77ac */ /* 0x000ea20008000a00 */
[----:B------:R-:W-:Y:S01]  /*1830*/  UIADD3 UR31, UPT, UPT, UR23, UR20, URZ ;  /* 0x00000014171f7290 */ /* 0x000fe2000fffe0ff */
[----:B------:R-:W-:-:S05]  /*1840*/  UMOV UR30, URZ ;  /* 0x000000ff001e7c82 */ /* 0x000fca0008000000 */
[----:B-1----:R-:W1:Y:S01]  /*1850*/  LDC.64 R2, c[0x0][0x490] ;  /* 0x00012400ff027b82 */ /* 0x002e620000000a00 */
[----:B------:R-:W-:Y:S01]  /*1860*/  UMOV UR18, UR32 ;  /* 0x0000002000127c82 */ /* 0x000fe20008000000 */
[----:B------:R-:W-:Y:S01]  /*1870*/  UMOV UR28, URZ ;  /* 0x000000ff001c7c82 */ /* 0x000fe20008000000 */
[----:B------:R-:W-:Y:S01]  /*1880*/  UMOV UR29, URZ ;  /* 0x000000ff001d7c82 */ /* 0x000fe20008000000 */
[----:B---3--:R-:W-:Y:S01]  /*1890*/  IMAD.HI.U32 R9, R45, R9, RZ ;  /* 0x000000092d097227 */ /* 0x008fe200078e00ff */
[----:B------:R-:W-:-:S03]  /*18a0*/  ISETP.NE.AND P2, PT, R8, 0x1, PT ;  /* 0x000000010800780c */ /* 0x000fc60003f45270 */
[----:B------:R-:W3:Y:S01]  /*18b0*/  LDC.64 R4, c[0x0][0x4b0] ;  /* 0x00012c00ff047b82 */ /* 0x000ee20000000a00 */
[----:B----4-:R-:W-:-:S04]  /*18c0*/  SHF.R.U32.HI R6, RZ, R6, R9 ;  /* 0x00000006ff067219 */ /* 0x010fc80000011609 */
[----:B------:R-:W-:Y:S02]  /*18d0*/  SEL R6, R45, R6, !P2 ;  /* 0x000000062d067207 */ /* 0x000fe40005000000 */
[----:B------:R-:W-:Y:S02]  /*18e0*/  ISETP.NE.AND P2, PT, R7, 0x1, PT ;  /* 0x000000010700780c */ /* 0x000fe40003f45270 */
[C---:B------:R-:W-:Y:S01]  /*18f0*/  R2UR UR4, R6.reuse ;  /* 0x00000000060472ca */ /* 0x040fe200000e0000 */
[----:B-1----:R-:W-:-:S04]  /*1900*/  IMAD.HI.U32 R2, R6, R2, RZ ;  /* 0x0000000206027227 */ /* 0x002fc800078e00ff */
[----:B------:R-:W-:Y:S01]  /*1910*/  IMAD.MOV R12, RZ, RZ, -R6 ;  /* 0x000000ffff0c7224 */ /* 0x000fe200078e0a06 */
[----:B------:R-:W-:-:S03]  /*1920*/  SHF.R.U32.HI R2, RZ, R3, R2 ;  /* 0x00000003ff027219 */ /* 0x000fc60000011602 */
[----:B------:R-:W-:Y:S01]  /*1930*/  IMAD R12, R8, R12, R45 ;  /* 0x0000000c080c7224 */ /* 0x000fe200078e022d */
[----:B------:R-:W-:Y:S01]  /*1940*/  R2UR UR13, R2 ;  /* 0x00000000020d72ca */ /* 0x000fe200000e0000 */
[----:B------:R-:W-:Y:S01]  /*1950*/  VOTEU.ANY UP0, P2 ;  /* 0x0000000000ff7886 */ /* 0x000fe20001000100 */
[----:B------:R-:W1:Y:S01]  /*1960*/  LDC.64 R2, c[0x0][0x4d0] ;  /* 0x00013400ff027b82 */ /* 0x000e620000000a00 */
[----:B---3--:R-:W-:Y:S02]  /*1970*/  R2UR UR8, R4 ;  /* 0x00000000040872ca */ /* 0x008fe400000e0000 */
[----:B------:R-:W-:Y:S02]  /*1980*/  R2UR UR9, R12 ;  /* 0x000000000c0972ca */ /* 0x000fe400000e0000 */
[----:B------:R-:W-:-:S06]  /*1990*/  R2UR UR6, R5 ;  /* 0x00000000050672ca */ /* 0x000fcc00000e0000 */
[----:B------:R-:W-:Y:S01]  /*19a0*/  USEL UR13, UR4, UR13, !UP0 ;  /* 0x0000000d040d7287 */ /* 0x000fe2000c000000 */
[----:B------:R-:W3:Y:S05]  /*19b0*/  LDCU.64 UR4, c[0x0][0x4d8] ;  /* 0x00009b00ff0477ac */ /* 0x000eea0008000a00 */
[----:B------:R-:W-:-:S04]  /*19c0*/  IMAD R9, RZ, RZ, -UR13 ;  /* 0x8000000dff097e24 */ /* 0x000fc8000f8e02ff */
[----:B------:R-:W-:Y:S01]  /*19d0*/  IMAD R9, R7, R9, R6 ;  /* 0x0000000907097224 */ /* 0x000fe200078e0206 */
[----:B-1----:R-:W-:-:S04]  /*19e0*/  R2UR UR11, R2 ;  /* 0x00000000020b72ca */ /* 0x002fc800000e0000 */
[----:B------:R-:W-:Y:S02]  /*19f0*/  R2UR UR7, R9 ;  /* 0x00000000090772ca */ /* 0x000fe400000e0000 */
[----:B------:R-:W-:-:S07]  /*1a00*/  R2UR UR12, R3 ;  /* 0x00000000030c72ca */ /* 0x000fce00000e0000 */
[----:B------:R-:W-:-:S06]  /*1a10*/  UIMAD UR11, UR9, UR8, UR11 ;  /* 0x00000008090b72a4 */ /* 0x000fcc000f8e020b */
[----:B--23--:R-:W-:-:S12]  /*1a20*/  UIMAD UR12, UR7, UR6, UR12 ;  /* 0x00000006070c72a4 */ /* 0x00cfd8000f8e020c */
.L_x_23:
[----:B------:R-:W-:Y:S01]  /*1a30*/  @!P0 MOV R3, 0x2000 ;  /* 0x0000200000038802 */ /* 0x000fe20000000f00 */
[----:B------:R-:W-:Y:S01]  /*1a40*/  ULEA UR9, UR18, UR22, 0x3 ;  /* 0x0000001612097291 */ /* 0x000fe2000f8e18ff */
[----:B----4-:R-:W-:Y:S11]  /*1a50*/  @P3 BRA `(.L_x_19) ;  /* 0x0000000000103947 */ /* 0x010ff60003800000 */
[----:B------:R-:W-:Y:S04]  /*1a60*/  MOV R2, UR33 ;  /* 0x0000002100027c02 */ /* 0x000fe80008000f00 */
[----:B------:R-:W-:Y:S04]  /*1a70*/  SHF.L.U32 R5, R2, 0x1f, RZ ;  /* 0x0000001f02057819 */ /* 0x000fe800000006ff */
[----:B------:R-:W1:Y:S02]  /*1a80*/  SYNCS.PHASECHK.TRANS64.TRYWAIT P2, [UR9+0xd0], R5 ;  /* 0x0000d005ff0075a7 */ /* 0x000e640008041109 */
[----:B-1----:R-:W-:Y:S05]  /*1a90*/  @!P2 BRA `(.L_x_20) ;  /* 0x000000640008a947 */ /* 0x002fea0003800000 */
.L_x_19:
[----:B------:R2:W-:Y:S01]  /*1aa0*/  @!P0 SYNCS.ARRIVE.TRANS64 RZ, [UR9], R3 ;  /* 0x00000003ffff89a7 */ /* 0x0005e20008000009 */
[----:B------:R-:W-:Y:S04]  /*1ab0*/  BSSY.RECONVERGENT B0, `(.L_x_21) ;  /* 0x0000003000007945 */ /* 0x000fe80003800200 */
[----:B------:R-:W-:Y:S05]  /*1ac0*/  @P5 BRA `(.L_x_22) ;  /* 0x0000000000045947 */ /* 0x000fea0003800000 */
[----:B------:R-:W-:Y:S05]  /*1ad0*/  BPT.TRAP 0x1 ;  /* 0x000000040000795c */ /* 0x000fea0000300000 */
.L_x_22:
[----:B------:R-:W-:Y:S05]  /*1ae0*/  BSYNC.RECONVERGENT B0 ;  /* 0x0000000000007941 */ /* 0x000fea0003800200 */
.L_x_21:
[----:B------:R-:W-:Y:S02]  /*1af0*/  UIADD3 UR32, UPT, UPT, UR18, 0x1, URZ ;  /* 0x0000000112207890 */ /* 0x000fe4000fffe0ff */
[----:B------:R-:W-:Y:S02]  /*1b00*/  UIMAD UR7, UR28, UR14, UR4 ;  /* 0x0000000e1c0772a4 */ /* 0x000fe4000f8e0204 */
[----:B------:R-:W-:Y:S02]  /*1b10*/  UISETP.NE.AND UP0, UPT, UR32, 0x1a, UPT ;  /* 0x0000001a2000788c */ /* 0x000fe4000bf05270 */
[----:B------:R-:W-:Y:S02]  /*1b20*/  UIMAD UR6, UR29, UR15, UR5 ;  /* 0x0000000f1d0672a4 */ /* 0x000fe4000f8e0205 */
[----:B------:R-:W-:Y:S02]  /*1b30*/  USEL UR8, URZ, 0x1, UP0 ;  /* 0x00000001ff087887 */ /* 0x000fe40008000000 */
[----:B------:R-:W-:Y:S02]  /*1b40*/  USEL UR32, UR32, URZ, UP0 ;  /* 0x000000ff20207287 */ /* 0x000fe40008000000 */
[----:B------:R-:W-:Y:S02]  /*1b50*/  ULOP3.LUT UR33, UR33, UR8, URZ, 0x3c, !UPT ;  /* 0x0000000821217292 */ /* 0x000fe4000f8e3cff */
[----:B------:R-:W-:Y:S02]  /*1b60*/  ULEA UR8, UR32, UR22, 0x3 ;  /* 0x0000001620087291 */ /* 0x000fe4000f8e18ff */
[----:B------:R-:W-:Y:S02]  /*1b70*/  ULEA UR21, UR18, UR22, 0xc ;  /* 0x0000001612157291 */ /* 0x000fe4000f8e60ff */
[----:B------:R-:W-:Y:S01]  /*1b80*/  UIADD3 UR44, UP1, UPT, UR36, 0x80, URZ ;  /* 0x00000080242c7890 */ /* 0x000fe2000ff3e0ff */
[----:B-1----:R-:W-:Y:S01]  /*1b90*/  MOV R2, UR33 ;  /* 0x0000002100027c02 */ /* 0x002fe20008000f00 */
[----:B------:R-:W-:Y:S02]  /*1ba0*/  UPRMT UR42, UR7, 0x40, UR6 ;  /* 0x00000040072a7896 */ /* 0x000fe40008000006 */
[----:B------:R-:W-:Y:S01]  /*1bb0*/  UIADD3 UR24, UPT, UPT, UR21, 0x1d600, URZ ;  /* 0x0001d60015187890 */ /* 0x000fe2000fffe0ff */
[----:B--2---:R-:W-:Y:S01]  /*1bc0*/  SHF.L.U32 R3, R2, 0x1f, RZ ;  /* 0x0000001f02037819 */ /* 0x004fe200000006ff */
[----:B------:R-:W-:Y:S02]  /*1bd0*/  USHF.L.U32 UR10, UR30, 0x5, URZ ;  /* 0x000000051e0a7899 */ /* 0x000fe400080006ff */
[----:B------:R-:W-:Y:S01]  /*1be0*/  UIADD3.X UR45, UPT, UPT, URZ, UR37, URZ, UP1, !UPT ;  /* 0x00000025ff2d7290 */ /* 0x000fe20008ffe4ff */
[----:B------:R3:W4:Y:S01]  /*1bf0*/  SYNCS.PHASECHK.TRANS64.TRYWAIT P3, [UR8+0xd0], R3 ;  /* 0x0000d003ff0075a7 */ /* 0x0007220008061108 */
[----:B------:R-:W-:Y:S02]  /*1c00*/  UIADD3 UR8, UPT, UPT, UR21, 0x3600, URZ ;  /* 0x0000360015087890 */ /* 0x000fe4000fffe0ff */
[----:B------:R-:W-:Y:S02]  /*1c10*/  UPRMT UR21, UR42, 0x5410, URZ ;  /* 0x000054102a157896 */ /* 0x000fe400080000ff */
[----:B------:R-:W-:Y:S02]  /*1c20*/  UIADD3 UR40, UP0, UPT, UR36, 0x180, URZ ;  /* 0x0000018024287890 */ /* 0x000fe4000ff1e0ff */
[----:B------:R-:W-:Y:S02]  /*1c30*/  UIADD3 UR19, UPT, UPT, UR28, 0x1, URZ ;  /* 0x000000011c137890 */ /* 0x000fe4000fffe0ff */
[----:B------:R-:W-:Y:S02]  /*1c40*/  UIADD3.X UR41, UPT, UPT, URZ, UR37, URZ, UP0, !UPT ;  /* 0x00000025ff297290 */ /* 0x000fe400087fe4ff */
[----:B------:R-:W-:Y:S01]  /*1c50*/  UISETP.NE.AND UP2, UPT, UR19, UR17, UPT ;  /* 0x000000111300728c */ /* 0x000fe2000bf45270 */
[----:B------:R-:W-:Y:S01]  /*1c60*/  UTMALDG.4D.IM2COL [UR8], [UR44], UR21 ;  /* 0x000000082c0073b4 */ /* 0x000fe20008058015 */
[----:B------:R-:W-:Y:S02]  /*1c70*/  UIADD3 UR18, UPT, UPT, UR29, 0x1, URZ ;  /* 0x000000011d127890 */ /* 0x000fe4000fffe0ff */
[----:B------:R-:W-:Y:S02]  /*1c80*/  UIADD3 UR20, UPT, UPT, UR20, 0x1, URZ ;  /* 0x0000000114147890 */ /* 0x000fe4000fffe0ff */
[----:B------:R-:W-:Y:S01]  /*1c90*/  UIADD3 UR42, UPT, UPT, UR30, 0x1, URZ ;  /* 0x000000011e2a7890 */ /* 0x000fe2000fffe0ff */
[----:B------:R-:W-:Y:S01]  /*1ca0*/  UMOV UR38, 0x0 ;  /* 0x0000000000267882 */ /* 0x000fe20000000000 */
[----:B------:R-:W-:Y:S01]  /*1cb0*/  UMOV UR39, 0x10000000 ;  /* 0x1000000000277882 */ /* 0x000fe20000000000 */
[----:B------:R-:W-:Y:S02]  /*1cc0*/  UMOV UR25, UR9 ;  /* 0x0000000900197c82 */ /* 0x000fe40008000000 */
[----:B------:R-:W-:Y:S01]  /*1cd0*/  @UP2 UIADD3 UR18, UPT, UPT, UR29, URZ, URZ ;  /* 0x000000ff1d122290 */ /* 0x000fe2000fffe0ff */
[----:B------:R-:W-:Y:S03]  /*1ce0*/  UMOV UR26, UR10 ;  /* 0x0000000a001a7c82 */ /* 0x000fe60008000000 */
[----:B------:R-:W-:Y:S01]  /*1cf0*/  UISETP.NE.AND UP0, UPT, UR18, UR16, UPT ;  /* 0x000000101200728c */ /* 0x000fe2000bf05270 */
[----:B------:R1:W-:Y:S10]  /*1d00*/  UTMALDG.4D [UR24], [UR40], desc[UR38] ;  /* 0x00002618280075b4 */ /* 0x0003f40008019000 */
[----:B------:R-:W-:Y:S07]  /*1d10*/  @UP0 UIADD3 UR42, UPT, UPT, UR30, URZ, URZ ;  /* 0x000000ff1e2a0290 */ /* 0x000fee000fffe0ff */
[----:B------:R-:W-:Y:S01]  /*1d20*/  UMOV UR30, UR42 ;  /* 0x0000002a001e7c82 */ /* 0x000fe20008000000 */
[----:B-1----:R-:W-:Y:S02]  /*1d30*/  USEL UR29, UR18, URZ, UP0 ;  /* 0x000000ff121d7287 */ /* 0x002fe40008000000 */
[----:B------:R-:W-:Y:S02]  /*1d40*/  UISETP.NE.AND UP0, UPT, UR20, UR31, UPT ;  /* 0x0000001f1400728c */ /* 0x000fe4000bf05270 */
[----:B------:R-:W-:Y:S01]  /*1d50*/  USEL UR28, UR19, URZ, UP2 ;  /* 0x000000ff131c7287 */ /* 0x000fe20009000000 */
[----:B------:R-:W-:Y:S06]  /*1d60*/  UMOV UR18, UR32 ;  /* 0x0000002000127c82 */ /* 0x000fec0008000000 */
[----:B---3--:R-:W-:Y:S05]  /*1d70*/  BRA.U UP0, `(.L_x_23) ;  /* 0xfffffffd002c7547 */ /* 0x008fea000b83ffff */
.L_x_18:
[----:B------:R-:W-:Y:S01]  /*1d80*/  ULEA UR4, UR32, UR22, 0x3 ;  /* 0x0000001620047291 */ /* 0x000fe2000f8e18ff */
[----:B-1----:R-:W-:Y:S01]  /*1d90*/  MOV R2, UR33 ;  /* 0x0000002100027c02 */ /* 0x002fe20008000f00 */
[----:B------:R-:W-:Y:S01]  /*1da0*/  @!P1 SYNCS.ARRIVE.TRANS64.A1T0 RZ, [UR22+0x1d8], RZ ;  /* 0x0001d8ffffff99a7 */ /* 0x000fe20008100016 */
[----:B------:R-:W-:Y:S02]  /*1db0*/  UISETP.GE.AND UP0, UPT, UR34, 0x1, UPT ;  /* 0x000000012200788c */ /* 0x000fe4000bf06270 */
[----:B------:R-:W-:-:S04]  /*1dc0*/  SHF.L.U32 R2, R2, 0x1f, RZ ;  /* 0x0000001f02027819 */ /* 0x000fc800000006ff */
[----:B------:R1:W3:Y:S03]  /*1dd0*/  SYNCS.PHASECHK.TRANS64.TRYWAIT P2, [UR4+0xd0], R2 ;  /* 0x0000d002ff0075a7 */ /* 0x0002e60008041104 */
[----:B------:R-:W-:Y:S05]  /*1de0*/  BRA.U !UP0, `(.L_x_24) ;  /* 0x0000000508707547 */ /* 0x000fea000b800000 */
[----:B------:R-:W4:Y:S01]  /*1df0*/  LDC.64 R8, c[0x0][0x480] ;  /* 0x00012000ff087b82 */ /* 0x000f220000000a00 */
[----:B------:R-:W2:Y:S01]  /*1e00*/  LDCU UR25, c[0x0][0x390] ;  /* 0x00007200ff1977ac */ /* 0x000ea20008000800 */
[----:B------:R-:W2:Y:S06]  /*1e10*/  LDCU UR26, c[0x0][0x38c] ;  /* 0x00007180ff1a77ac */ /* 0x000eac0008000800 */
[----:B------:R-:W4:Y:S01]  /*1e20*/  LDC.64 R6, c[0x0][0x488] ;  /* 0x00012200ff067b82 */ /* 0x000f220000000a00 */
[----:B------:R-:W2:Y:S01]  /*1e30*/  LDCU.64 UR14, c[0x0][0x4b8] ;  /* 0x00009700ff0e77ac */ /* 0x000ea20008000a00 */
[----:B------:R-:W-:Y:S01]  /*1e40*/  UIADD3 UR31, UPT, UPT, UR34, UR31, URZ ;  /* 0x0000001f221f7290 */ /* 0x000fe2000fffe0ff */
[----:B------:R-:W-:-:S05]  /*1e50*/  UMOV UR40, UR34 ;  /* 0x0000002200287c82 */ /* 0x000fca0008000000 */
[----:B-1----:R-:W1:Y:S01]  /*1e60*/  LDC.64 R2, c[0x0][0x490] ;  /* 0x00012400ff027b82 */ /* 0x002e620000000a00 */
[----:B------:R-:W-:Y:S01]  /*1e70*/  UMOV UR38, UR32 ;  /* 0x0000002000267c82 */ /* 0x000fe20008000000 */
[----:B----4-:R-:W-:Y:S01]  /*1e80*/  IMAD.HI.U32 R9, R45, R9, RZ ;  /* 0x000000092d097227 */ /* 0x010fe200078e00ff */
[----:B------:R-:W-:-:S05]  /*1e90*/  ISETP.NE.AND P1, PT, R8, 0x1, PT ;  /* 0x000000010800780c */ /* 0x000fca0003f25270 */
[----:B------:R-:W4:Y:S01]  /*1ea0*/  LDC.64 R4, c[0x0][0x4b0] ;  /* 0x00012c00ff047b82 */ /* 0x000f220000000a00 */
[----:B------:R-:W-:-:S04]  /*1eb0*/  SHF.R.U32.HI R6, RZ, R6, R9 ;  /* 0x00000006ff067219 */ /* 0x000fc80000011609 */
        /* <DEDUP_REMOVED lines=10> */
[----:B----4-:R-:W-:Y:S02]  /*1f60*/  R2UR UR8, R4 ;  /* 0x00000000040872ca */ /* 0x010fe400000e0000 */
[----:B------:R-:W-:Y:S02]  /*1f70*/  R2UR UR9, R9 ;  /* 0x00000000090972ca */ /* 0x000fe400000e0000 */
[----:B------:R-:W-:-:S06]  /*1f80*/  R2UR UR6, R5 ;  /* 0x00000000050672ca */ /* 0x000fcc00000e0000 */
[----:B------:R-:W-:Y:S01]  /*1f90*/  USEL UR13, UR4, UR13, !UP0 ;  /* 0x0000000d040d7287 */ /* 0x000fe2000c000000 */
[----:B------:R-:W4:Y:S05]  /*1fa0*/  LDCU.64 UR4, c[0x0][0x4d8] ;  /* 0x00009b00ff0477ac */ /* 0x000f2a0008000a00 */
[----:B------:R-:W-:-:S04]  /*1fb0*/  IMAD R12, RZ, RZ, -UR13 ;  /* 0x8000000dff0c7e24 */ /* 0x000fc8000f8e02ff */
[----:B------:R-:W-:Y:S01]  /*1fc0*/  IMAD R12, R7, R12, R6 ;  /* 0x0000000c070c7224 */ /* 0x000fe200078e0206 */
[----:B-1----:R-:W-:-:S04]  /*1fd0*/  R2UR UR11, R2 ;  /* 0x00000000020b72ca */ /* 0x002fc800000e0000 */
[----:B------:R-:W-:Y:S02]  /*1fe0*/  R2UR UR7, R12 ;  /* 0x000000000c0772ca */ /* 0x000fe400000e0000 */
[----:B------:R-:W-:-:S07]  /*1ff0*/  R2UR UR12, R3 ;  /* 0x00000000030c72ca */ /* 0x000fce00000e0000 */
[----:B------:R-:W-:-:S06]  /*2000*/  UIMAD UR11, UR9, UR8, UR11 ;  /* 0x00000008090b72a4 */ /* 0x000fcc000f8e020b */
[----:B--2-4-:R-:W-:-:S12]  /*2010*/  UIMAD UR12, UR7, UR6, UR12 ;  /* 0x00000006070c72a4 */ /* 0x014fd8000f8e020c */
.L_x_29:
[----:B------:R-:W-:Y:S01]  /*2020*/  @!P0 MOV R3, 0x2000 ;  /* 0x0000200000038802 */ /* 0x000fe20000000f00 */
[----:B------:R-:W-:Y:S01]  /*2030*/  ULEA UR9, UR38, UR22, 0x3 ;  /* 0x0000001626097291 */ /* 0x000fe2000f8e18ff */
[----:B--23--:R-:W-:Y:S11]  /*2040*/  @P2 BRA `(.L_x_25) ;  /* 0x0000000000102947 */ /* 0x00cff60003800000 */
[----:B------:R-:W-:Y:S04]  /*2050*/  MOV R2, UR33 ;  /* 0x0000002100027c02 */ /* 0x000fe80008000f00 */
[----:B------:R-:W-:Y:S04]  /*2060*/  SHF.L.U32 R5, R2, 0x1f, RZ ;  /* 0x0000001f02057819 */ /* 0x000fe800000006ff */
[----:B------:R-:W1:Y:S02]  /*2070*/  SYNCS.PHASECHK.TRANS64.TRYWAIT P1, [UR9+0xd0], R5 ;  /* 0x0000d005ff0075a7 */ /* 0x000e640008021109 */
[----:B-1----:R-:W-:Y:S05]  /*2080*/  @!P1 BRA `(.L_x_26) ;  /* 0x0000005c00a49947 */ /* 0x002fea0003800000 */
.L_x_25:
[----:B------:R2:W-:Y:S01]  /*2090*/  @!P0 SYNCS.ARRIVE.TRANS64 RZ, [UR9], R3 ;  /* 0x00000003ffff89a7 */ /* 0x0005e20008000009 */
[----:B------:R-:W-:Y:S04]  /*20a0*/  BSSY.RECONVERGENT B0, `(.L_x_27) ;  /* 0x0000003000007945 */ /* 0x000fe80003800200 */
[----:B------:R-:W-:Y:S05]  /*20b0*/  @P5 BRA `(.L_x_28) ;  /* 0x0000000000045947 */ /* 0x000fea0003800000 */
[----:B------:R-:W-:Y:S05]  /*20c0*/  BPT.TRAP 0x1 ;  /* 0x000000040000795c */ /* 0x000fea0000300000 */
.L_x_28:
[----:B------:R-:W-:Y:S05]  /*20d0*/  BSYNC.RECONVERGENT B0 ;  /* 0x0000000000007941 */ /* 0x000fea0003800200 */
.L_x_27:
        /* <DEDUP_REMOVED lines=8> */
[----:B------:R-:W-:Y:S02]  /*2160*/  UIADD3 UR39, UPT, UPT, UR28, 0x1, URZ ;  /* 0x000000011c277890 */ /* 0x000fe4000fffe0ff */
[----:B------:R-:W-:Y:S01]  /*2170*/  UIADD3 UR46, UP1, UPT, UR36, 0x80, URZ ;  /* 0x00000080242e7890 */ /* 0x000fe2000ff3e0ff */
[----:B-1----:R-:W-:Y:S01]  /*2180*/  MOV R2, UR33 ;  /* 0x0000002100027c02 */ /* 0x002fe20008000f00 */
[----:B------:R-:W-:Y:S02]  /*2190*/  ULEA UR16, UR38, UR22, 0xc ;  /* 0x0000001626107291 */ /* 0x000fe4000f8e60ff */
[----:B------:R-:W-:Y:S01]  /*21a0*/  UPRMT UR41, UR6, 0x40, UR7 ;  /* 0x0000004006297896 */ /* 0x000fe20008000007 */
[----:B--2---:R-:W-:Y:S01]  /*21b0*/  SHF.L.U32 R3, R2, 0x1f, RZ ;  /* 0x0000001f02037819 */ /* 0x004fe200000006ff */
[----:B------:R-:W-:Y:S02]  /*21c0*/  UISETP.NE.AND UP2, UPT, UR39, UR26, UPT ;  /* 0x0000001a2700728c */ /* 0x000fe4000bf45270 */
[----:B------:R-:W-:Y:S01]  /*21d0*/  USHF.L.U32 UR10, UR30, 0x5, URZ ;  /* 0x000000051e0a7899 */ /* 0x000fe200080006ff */
[----:B------:R1:W2:Y:S01]  /*21e0*/  SYNCS.PHASECHK.TRANS64.TRYWAIT P2, [UR8+0xd0], R3 ;  /* 0x0000d003ff0075a7 */ /* 0x0002a20008041108 */
[----:B------:R-:W-:Y:S02]  /*21f0*/  UIADD3.X UR47, UPT, UPT, URZ, UR37, URZ, UP1, !UPT ;  /* 0x00000025ff2f7290 */ /* 0x000fe40008ffe4ff */
[----:B------:R-:W-:Y:S02]  /*2200*/  UIADD3 UR8, UPT, UPT, UR16, 0x3600, URZ ;  /* 0x0000360010087890 */ /* 0x000fe4000fffe0ff */
[----:B------:R-:W-:Y:S02]  /*2210*/  UPRMT UR48, UR41, 0x5410, URZ ;  /* 0x0000541029307896 */ /* 0x000fe400080000ff */
[----:B------:R-:W-:Y:S02]  /*2220*/  UIADD3 UR44, UP0, UPT, UR36, 0x180, URZ ;  /* 0x00000180242c7890 */ /* 0x000fe4000ff1e0ff */
[----:B------:R-:W-:Y:S02]  /*2230*/  UIADD3 UR16, UPT, UPT, UR16, 0x1d600, URZ ;  /* 0x0001d60010107890 */ /* 0x000fe4000fffe0ff */
[----:B------:R-:W-:Y:S02]  /*2240*/  UIADD3.X UR45, UPT, UPT, URZ, UR37, URZ, UP0, !UPT ;  /* 0x00000025ff2d7290 */ /* 0x000fe400087fe4ff */
[----:B------:R-:W-:Y:S01]  /*2250*/  UIADD3 UR38, UPT, UPT, UR29, 0x1, URZ ;  /* 0x000000011d267890 */ /* 0x000fe2000fffe0ff */
[----:B------:R1:W-:Y:S01]  /*2260*/  UTMALDG.4D.IM2COL [UR8], [UR46], UR48 ;  /* 0x000000082e0073b4 */ /* 0x0003e20008058030 */
[----:B------:R-:W-:Y:S02]  /*2270*/  @UP2 UIADD3 UR38, UPT, UPT, UR29, URZ, URZ ;  /* 0x000000ff1d262290 */ /* 0x000fe4000fffe0ff */
[----:B------:R-:W-:Y:S02]  /*2280*/  UIADD3 UR41, UPT, UPT, UR30, 0x1, URZ ;  /* 0x000000011e297890 */ /* 0x000fe4000fffe0ff */
[----:B------:R-:W-:Y:S02]  /*2290*/  UISETP.NE.AND UP0, UPT, UR38, UR25, UPT ;  /* 0x000000192600728c */ /* 0x000fe4000bf05270 */
[----:B------:R-:W-:Y:S01]  /*22a0*/  UIADD3 UR49, UPT, UPT, UR40, -0x1, URZ ;  /* 0xffffffff28317890 */ /* 0x000fe2000fffe0ff */
[----:B------:R-:W-:Y:S01]  /*22b0*/  UMOV UR42, 0x0 ;  /* 0x00000000002a7882 */ /* 0x000fe20000000000 */
[----:B------:R-:W-:Y:S01]  /*22c0*/  UMOV UR43, 0x10000000 ;  /* 0x10000000002b7882 */ /* 0x000fe20000000000 */
[----:B------:R-:W-:Y:S01]  /*22d0*/  UMOV UR19, UR27 ;  /* 0x0000001b00137c82 */ /* 0x000fe20008000000 */
[----:B------:R-:W-:Y:S01]  /*22e0*/  UMOV UR20, UR28 ;  /* 0x0000001c00147c82 */ /* 0x000fe20008000000 */
[----:B------:R-:W-:Y:S01]  /*22f0*/  USEL UR28, UR39, URZ, UP2 ;  /* 0x000000ff271c7287 */ /* 0x000fe20009000000 */
[----:B------:R-:W-:Y:S03]  /*2300*/  UMOV UR21, UR29 ;  /* 0x0000001d00157c82 */ /* 0x000fe60008000000 */
[----:B------:R-:W-:Y:S02]  /*2310*/  @UP0 UIADD3 UR41, UPT, UPT, UR30, URZ, URZ ;  /* 0x000000ff1e290290 */ /* 0x000fe4000fffe0ff */
[----:B------:R-:W-:Y:S01]  /*2320*/  USEL UR29, UR38, URZ, UP0 ;  /* 0x000000ff261d7287 */ /* 0x000fe20008000000 */
[----:B------:R-:W-:Y:S01]  /*2330*/  UMOV UR17, UR9 ;  /* 0x0000000900117c82 */ /* 0x000fe20008000000 */
[----:B------:R-:W-:Y:S01]  /*2340*/  UMOV UR18, UR10 ;  /* 0x0000000a00127c82 */ /* 0x000fe20008000000 */
[----:B------:R-:W-:Y:S01]  /*2350*/  UISETP.GT.U32.AND UP0, UPT, UR40, 0x1, UPT ;  /* 0x000000012800788c */ /* 0x000fe2000bf04070 */
[----:B------:R1:W-:Y:S01]  /*2360*/  UTMALDG.4D [UR16], [UR44], desc[UR42] ;  /* 0x00002a102c0075b4 */ /* 0x0003e20008019000 */
[----:B------:R-:W-:Y:S01]  /*2370*/  UMOV UR38, UR32 ;  /* 0x0000002000267c82 */ /* 0x000fe20008000000 */
[----:B------:R-:W-:Y:S01]  /*2380*/  UMOV UR40, UR49 ;  /* 0x0000003100287c82 */ /* 0x000fe20008000000 */
[----:B------:R-:W-:Y:S05]  /*2390*/  UMOV UR30, UR41 ;  /* 0x00000029001e7c82 */ /* 0x000fea0008000000 */
[----:B-1----:R-:W-:Y:S05]  /*23a0*/  BRA.U UP0, `(.L_x_29) ;  /* 0xfffffffd001c7547 */ /* 0x002fea000b83ffff */
.L_x_24:
[----:B------:R-:W-:Y:S01]  /*23b0*/  SHF.L.U32 R3, R10, 0x1f, RZ ;  /* 0x0000001f0a037819 */ /* 0x000fe200000006ff */
[----:B------:R-:W-:-:S03]  /*23c0*/  NOP ;  /* 0x0000000000007918 */ /* 0x000fc60000000000 */
[----:B------:R-:W4:Y:S02]  /*23d0*/  SYNCS.PHASECHK.TRANS64.TRYWAIT P1, [UR22+0x1e0], R3 ;  /* 0x0001e003ff0075a7 */ /* 0x000f240008021116 */
[----:B----4-:R-:W-:Y:S05]  /*23e0*/  @!P1 BRA `(.L_x_30) ;  /* 0x0000005800e49947 */ /* 0x010fea0003800000 */
.L_x_133:
[----:B------:R-:W4:Y:S01]  /*23f0*/  LDS.128 R4, [UR22+0x220] ;  /* 0x00022016ff047984 */ /* 0x000f220008000c00 */
[----:B------:R-:W-:Y:S01]  /*2400*/  UIADD3 UR4, UPT, UPT, UR22, 0x1e8, URZ ;  /* 0x000001e816047890 */ /* 0x000fe2000fffe0ff */
[----:B------:R-:W-:Y:S01]  /*2410*/  ISETP.GE.AND P1, PT, R26, 0x1, PT ;  /* 0x000000011a00780c */ /* 0x000fe20003f26270 */
[----:B------:R-:W-:Y:S01]  /*2420*/  @!PT LDS RZ, [RZ] ;  /* 0x00000000fffff984 */ /* 0x000fe20000000800 */
[----:B------:R-:W-:Y:S01]  /*2430*/  @!PT LDS RZ, [RZ] ;  /* 0x00000000fffff984 */ /* 0x000fe20000000800 */
[----:B------:R-:W-:Y:S01]  /*2440*/  @!PT LDS RZ, [RZ] ;  /* 0x00000000fffff984 */ /* 0x000fe20000000800 */
[----:B------:R-:W-:Y:S01]  /*2450*/  @!PT LDS RZ, [RZ] ;  /* 0x00000000fffff984 */ /* 0x000fe20000000800 */
[----:B------:R1:W-:Y:S06]  /*2460*/  MEMBAR.ALL.CTA ;  /* 0x0000000000007992 */ /* 0x0003ec0000008000 */
[----:B-1----:R-:W1:Y:S01]  /*2470*/  FENCE.VIEW.ASYNC.S ;  /* 0x00000000000073c6 */ /* 0x002e620000000000 */
[----:B------:R-:W-:-:S09]  /*2480*/  UPRMT UR4, URZ, 0x654, UR4 ;  /* 0x00000654ff047896 */ /* 0x000fd20008000004 */
[----:B-1----:R-:W-:Y:S01]  /*2490*/  SYNCS.ARRIVE.TRANS64.RED.A1T0 RZ, [UR4], RZ ;  /* 0x000000ffffff79a7 */ /* 0x002fe20008100404 */
[----:B----4-:R-:W-:-:S13]  /*24a0*/  LOP3.LUT P4, RZ, R6, 0x1, RZ, 0xc0, !PT ;  /* 0x0000000106ff7812 */ /* 0x010fda000788c0ff */
[----:B------:R-:W-:Y:S02]  /*24b0*/  @P4 MOV R15, R4 ;  /* 0x00000004000f4202 */ /* 0x000fe40000000f00 */
[----:B------:R-:W-:Y:S01]  /*24c0*/  @P4 LOP3.LUT R13, R5, 0xffff, RZ, 0xc0, !PT ;  /* 0x0000ffff050d4812 */ /* 0x000fe200078ec0ff */
[----:B------:R-:W-:Y:S06]  /*24d0*/  @!P1 BRA `(.L_x_31) ;  /* 0x0000000000b89947 */ /* 0x000fec0003800000 */
[----:B------:R-:W1:Y:S01]  /*24e0*/  LDC.64 R4, c[0x0][0xb18] ;  /* 0x0002c600ff047b82 */ /* 0x000e620000000a00 */
[----:B--2---:R-:W-:-:S07]  /*24f0*/  ISETP.NE.AND P3, PT, R26, 0x1, PT ;  /* 0x000000011a00780c */ /* 0x004fce0003f65270 */
[----:B------:R-:W2:Y:S08]  /*2500*/  LDC.64 R6, c[0x0][0xb10] ;  /* 0x0002c400ff067b82 */ /* 0x000eb00000000a00 */
[----:B------:R-:W4:Y:S08]  /*2510*/  LDC R8, c[0x0][0xb20] ;  /* 0x0002c800ff087b82 */ /* 0x000f300000000800 */
[----:B------:R-:W3:Y:S01]  /*2520*/  LDC R12, c[0x0][0xb0c] ;  /* 0x0002c300ff0c7b82 */ /* 0x000ee20000000800 */
[----:B-1----:R-:W-:Y:S01]  /*2530*/  IMAD.HI.U32 R9, R0, R5, RZ ;  /* 0x0000000500097227 */ /* 0x002fe200078e00ff */
[----:B------:R-:W-:-:S03]  /*2540*/  ISETP.NE.AND P1, PT, R4, 0x1, PT ;  /* 0x000000010400780c */ /* 0x000fc60003f25270 */
[----:B------:R-:W-:-:S03]  /*2550*/  IMAD.HI.U32 R5, R13, R5, RZ ;  /* 0x000000050d057227 */ /* 0x000fc600078e00ff */
[----:B------:R-:W1:Y:S01]  /*2560*/  LDC.64 R2, c[0x0][0xb28] ;  /* 0x0002ca00ff027b82 */ /* 0x000e620000000a00 */
[----:B--2---:R-:W-:-:S04]  /*2570*/  IMAD.HI.U32 R14, R11, R6, RZ ;  /* 0x000000060b0e7227 */ /* 0x004fc800078e00ff */
[----:B------:R-:W-:Y:S01]  /*2580*/  IMAD.HI.U32 R16, R15, R6, RZ ;  /* 0x000000060f107227 */ /* 0x000fe200078e00ff */
[----:B------:R-:W-:Y:S02]  /*2590*/  SHF.R.U32.HI R14, RZ, R7, R14 ;  /* 0x00000007ff0e7219 */ /* 0x000fe4000001160e */
[-C--:B----4-:R-:W-:Y:S02]  /*25a0*/  SHF.R.U32.HI R9, RZ, R8.reuse, R9 ;  /* 0x00000008ff097219 */ /* 0x090fe40000011609 */
[----:B------:R-:W-:Y:S02]  /*25b0*/  SHF.R.U32.HI R8, RZ, R8, R5 ;  /* 0x00000008ff087219 */ /* 0x000fe40000011605 */
[----:B------:R-:W-:Y:S02]  /*25c0*/  SEL R9, R0, R9, !P1 ;  /* 0x0000000900097207 */ /* 0x000fe40004800000 */
[----:B------:R-:W-:Y:S02]  /*25d0*/  SHF.R.U32.HI R16, RZ, R7, R16 ;  /* 0x00000007ff107219 */ /* 0x000fe40000011610 */
[----:B---3--:R-:W-:-:S02]  /*25e0*/  ISETP.NE.AND P2, PT, R12, 0x1, PT ;  /* 0x000000010c00780c */ /* 0x008fc40003f45270 */
[----:B------:R-:W-:Y:S02]  /*25f0*/  SEL R5, R13, R8, !P1 ;  /* 0x000000080d057207 */ /* 0x000fe40004800000 */
[----:B------:R-:W-:Y:S02]  /*2600*/  SEL R17, R11, R14, !P2 ;  /* 0x0000000e0b117207 */ /* 0x000fe40005000000 */
[----:B------:R-:W-:Y:S01]  /*2610*/  SEL R7, R15, R16, !P2 ;  /* 0x000000100f077207 */ /* 0x000fe20005000000 */
[----:B-1----:R-:W-:-:S04]  /*2620*/  IMAD.HI.U32 R14, R9, R2, RZ ;  /* 0x00000002090e7227 */ /* 0x002fc800078e00ff */
[----:B------:R-:W-:Y:S01]  /*2630*/  IMAD.HI.U32 R6, R17, R2, RZ ;  /* 0x0000000211067227 */ /* 0x000fe200078e00ff */
[----:B------:R-:W-:-:S04]  /*2640*/  @P3 SHF.R.U32.HI R9, RZ, R3, R14 ;  /* 0x00000003ff093219 */ /* 0x000fc8000001160e */
        /* <DEDUP_REMOVED lines=8> */
[----:B------:R-:W-:-:S04]  /*26d0*/  @!P1 IMAD.HI.U32 R8, R7, R2, RZ ;  /* 0x0000000207089227 */ /* 0x000fc800078e00ff */
[----:B------:R-:W-:Y:S01]  /*26e0*/  IMAD.MOV R2, RZ, RZ, -R6 ;  /* 0x000000ffff027224 */ /* 0x000fe200078e0a06 */
[----:B------:R-:W-:-:S03]  /*26f0*/  @!P1 SHF.R.U32.HI R8, RZ, R3, R8 ;  /* 0x00000003ff089219 */ /* 0x000fc60000011608 */
[----:B------:R-:W-:Y:S01]  /*2700*/  IMAD R2, R26, R2, R5 ;  /* 0x000000021a027224 */ /* 0x000fe200078e0205 */
[----:B------:R-:W-:Y:S02]  /*2710*/  @!P1 SEL R3, R7, R8, !P3 ;  /* 0x0000000807039207 */ /* 0x000fe40005800000 */
[----:B------:R-:W-:-:S03]  /*2720*/  IADD3 R8, PT, PT, -R5, RZ, RZ ;  /* 0x000000ff05087210 */ /* 0x000fc60007ffe1ff */
[--C-:B------:R-:W-:Y:S02]  /*2730*/  @!P1 IMAD.IADD R6, R6, 0x1, -R3.reuse ;  /* 0x0000000106069824 */ /* 0x100fe400078e0a03 */
[----:B------:R-:W-:Y:S01]  /*2740*/  @!P1 IMAD R3, R2, R17, R3 ;  /* 0x0000001102039224 */ /* 0x000fe200078e0203 */
[----:B------:R-:W-:Y:S01]  /*2750*/  IADD3 R2, PT, PT, -R7, RZ, RZ ;  /* 0x000000ff07027210 */ /* 0x000fe20007ffe1ff */
[----:B------:R-:W-:Y:S02]  /*2760*/  @!P1 IMAD R5, R26, R6, R7 ;  /* 0x000000061a059224 */ /* 0x000fe400078e0207 */
[----:B------:R-:W-:Y:S02]  /*2770*/  IMAD R8, R4, R8, R13 ;  /* 0x0000000804087224 */ /* 0x000fe400078e020d */
[----:B------:R-:W-:Y:S02]  /*2780*/  @!P1 IMAD.MOV.U32 R7, RZ, RZ, R3 ;  /* 0x000000ffff079224 */ /* 0x000fe400078e0003 */
[----:B------:R-:W-:-:S02]  /*2790*/  IMAD R2, R12, R2, R15 ;  /* 0x000000020c027224 */ /* 0x000fc400078e020f */
[----:B------:R-:W-:Y:S02]  /*27a0*/  IMAD R13, R5, R4, R8 ;  /* 0x00000004050d7224 */ /* 0x000fe400078e0208 */
[----:B------:R-:W-:Y:S02]  /*27b0*/  IMAD R15, R7, R12, R2 ;  /* 0x0000000c070f7224 */ /* 0x000fe400078e0202 */
.L_x_31:
[----:B------:R-:W1:Y:S02]  /*27c0*/  LDCU UR4, c[0x0][0xb30] ;  /* 0x00016600ff0477ac */ /* 0x000e640008000800 */
[----:B-1----:R-:W-:-:S09]  /*27d0*/  UISETP.NE.AND UP0, UPT, UR4, 0x1, UPT ;  /* 0x000000010400788c */ /* 0x002fd2000bf05270 */
[----:B------:R-:W-:Y:S05]  /*27e0*/  BRA.U UP0, `(.L_x_32) ;  /* 0x0000000100407547 */ /* 0x000fea000b800000 */
[----:B------:R-:W1:Y:S08]  /*27f0*/  LDC.64 R4, c[0x0][0xb10] ;  /* 0x0002c400ff047b82 */ /* 0x000e700000000a00 */
[----:B------:R-:W4:Y:S08]  /*2800*/  LDC.64 R2, c[0x0][0xb18] ;  /* 0x0002c600ff027b82 */ /* 0x000f300000000a00 */
[----:B------:R-:W2:Y:S08]  /*2810*/  LDC R6, c[0x0][0xb20] ;  /* 0x0002c800ff067b82 */ /* 0x000eb00000000800 */
[----:B------:R-:W3:Y:S01]  /*2820*/  LDC R8, c[0x0][0xb0c] ;  /* 0x0002c300ff087b82 */ /* 0x000ee20000000800 */
[----:B-1----:R-:W-:-:S05]  /*2830*/  IMAD.HI.U32 R4, R15, R4, RZ ;  /* 0x000000040f047227 */ /* 0x002fca00078e00ff */
[----:B------:R-:W-:Y:S01]  /*2840*/  SHF.R.U32.HI R4, RZ, R5, R4 ;  /* 0x00000005ff047219 */ /* 0x000fe20000011604 */
[----:B----4-:R-:W-:Y:S01]  /*2850*/  IMAD.HI.U32 R3, R13, R3, RZ ;  /* 0x000000030d037227 */ /* 0x010fe200078e00ff */
[----:B------:R-:W-:-:S04]  /*2860*/  ISETP.NE.AND P1, PT, R2, 0x1, PT ;  /* 0x000000010200780c */ /* 0x000fc80003f25270 */
[----:B--2---:R-:W-:-:S04]  /*2870*/  SHF.R.U32.HI R6, RZ, R6, R3 ;  /* 0x00000006ff067219 */ /* 0x004fc80000011603 */
[----:B------:R-:W-:Y:S02]  /*2880*/  SEL R3, R13, R6, !P1 ;  /* 0x000000060d037207 */ /* 0x000fe40004800000 */
[----:B---3--:R-:W-:-:S04]  /*2890*/  ISETP.NE.AND P2, PT, R8, 0x1, PT ;  /* 0x000000010800780c */ /* 0x008fc80003f45270 */
[----:B------:R-:W-:-:S05]  /*28a0*/  SEL R4, R15, R4, !P2 ;  /* 0x000000040f047207 */ /* 0x000fca0005000000 */
[----:B------:R-:W-:Y:S02]  /*28b0*/  IMAD.IADD R5, R3, 0x1, -R4 ;  /* 0x0000000103057824 */ /* 0x000fe400078e0a04 */
[----:B------:R-:W-:Y:S02]  /*28c0*/  IMAD.IADD R3, R4, 0x1, -R3 ;  /* 0x0000000104037824 */ /* 0x000fe400078e0a03 */
[----:B------:R-:W-:Y:S02]  /*28d0*/  IMAD R15, R5, R8, R15 ;  /* 0x00000008050f7224 */ /* 0x000fe400078e020f */
[----:B------:R-:W-:-:S07]  /*28e0*/  IMAD R13, R3, R2, R13 ;  /* 0x00000002030d7224 */ /* 0x000fce00078e020d */
.L_x_32:
[----:B------:R-:W-:Y:S01]  /*28f0*/  UMOV UR20, UR31 ;  /* 0x0000001f00147c82 */ /* 0x000fe20008000000 */
[----:B------:R-:W-:Y:S01]  /*2900*/  PLOP3.LUT P1, PT, PT, PT, PT, 0x80, 0x8 ;  /* 0x000000000008781c */ /* 0x000fe20003f2f070 */
[----:B------:R-:W-:Y:S01]  /*2910*/  IMAD.IADD R45, R15, 0x1, R64 ;  /* 0x000000010f2d7824 */ /* 0x000fe200078e0240 */
[----:B------:R-:W-:Y:S01]  /*2920*/  LOP3.LUT R10, R10, 0x1, RZ, 0x3c, !PT ;  /* 0x000000010a0a7812 */ /* 0x000fe200078e3cff */
[----:B------:R-:W-:Y:S01]  /*2930*/  IMAD.IADD R18, R13, 0x1, R62 ;  /* 0x000000010d127824 */ /* 0x000fe200078e023e */
[----:B------:R-:W-:Y:S09]  /*2940*/  @P4 BRA `(.L_x_33) ;  /* 0xffffffec00684947 */ /* 0x000ff2000383ffff */
[----:B------:R-:W-:Y:S01]  /*2950*/  UIADD3 UR22, UPT, UPT, UR22, 0xd0, URZ ;  /* 0x000000d016167890 */ /* 0x000fe2000fffe0ff */
[----:B------:R-:W-:-:S03]  /*2960*/  MOV R3, UR33 ;  /* 0x0000002100037c02 */ /* 0x000fc60008000f00 */
[----:B------:R-:W-:Y:S01]  /*2970*/  ULEA UR4, UR32, UR22, 0x3 ;  /* 0x0000001620047291 */ /* 0x000fe2000f8e18ff */
[----:B------:R-:W-:-:S08]  /*2980*/  SHF.L.U32 R3, R3, 0x1f, RZ ;  /* 0x0000001f03037819 */ /* 0x000fd000000006ff */
[----:B------:R-:W1:Y:S02]  /*2990*/  SYNCS.PHASECHK.TRANS64.TRYWAIT P0, [UR4], R3 ;  /* 0x00000003ff0075a7 */ /* 0x000e640008001104 */
[----:B-1----:R-:W-:Y:S05]  /*29a0*/  @!P0 BRA `(.L_x_34) ;  /* 0x00000054008c8947 */ /* 0x002fea0003800000 */
.L_x_135:
[----:B------:R-:W-:-:S04]  /*29b0*/  UIADD3 UR6, UPT, UPT, UR32, 0x1, URZ ;  /* 0x0000000120067890 */ /* 0x000fc8000fffe0ff */
[----:B------:R-:W-:-:S04]  /*29c0*/  UISETP.NE.AND UP0, UPT, UR6, 0x1a, UPT ;  /* 0x0000001a0600788c */ /* 0x000fc8000bf05270 */
[----:B------:R-:W-:Y:S02]  /*29d0*/  USEL UR5, URZ, 0x1, UP0 ;  /* 0x00000001ff057887 */ /* 0x000fe40008000000 */
[----:B------:R-:W-:Y:S02]  /*29e0*/  USEL UR6, UR6, URZ, UP0 ;  /* 0x000000ff06067287 */ /* 0x000fe40008000000 */
[----:B------:R-:W-:Y:S02]  /*29f0*/  ULOP3.LUT UR5, UR33, UR5, URZ, 0x3c, !UPT ;  /* 0x0000000521057292 */ /* 0x000fe4000f8e3cff */
[----:B------:R-:W-:-:S04]  /*2a00*/  ULEA UR4, UR6, UR22, 0x3 ;  /* 0x0000001606047291 */ /* 0x000fc8000f8e18ff */
[----:B-1----:R-:W-:-:S04]  /*2a10*/  MOV R3, UR5 ;  /* 0x0000000500037c02 */ /* 0x002fc80008000f00 */
[----:B------:R-:W-:-:S04]  /*2a20*/  SHF.L.U32 R3, R3, 0x1f, RZ ;  /* 0x0000001f03037819 */ /* 0x000fc800000006ff */
[----:B------:R-:W1:Y:S02]  /*2a30*/  SYNCS.PHASECHK.TRANS64.TRYWAIT P0, [UR4], R3 ;  /* 0x00000003ff0075a7 */ /* 0x000e640008001104 */
[----:B-1----:R-:W-:Y:S05]  /*2a40*/  @!P0 BRA `(.L_x_35) ;  /* 0x00000054007c8947 */ /* 0x002fea0003800000 */
.L_x_137:
        /* <DEDUP_REMOVED lines=10> */
.L_x_139:
        /* <DEDUP_REMOVED lines=10> */
.L_x_141:
        /* <DEDUP_REMOVED lines=10> */
.L_x_143:
        /* <DEDUP_REMOVED lines=10> */
.L_x_145:
        /* <DEDUP_REMOVED lines=10> */
.L_x_147:
        /* <DEDUP_REMOVED lines=10> */
.L_x_149:
        /* <DEDUP_REMOVED lines=10> */
.L_x_151:
        /* <DEDUP_REMOVED lines=10> */
.L_x_153:
        /* <DEDUP_REMOVED lines=10> */
.L_x_155:
        /* <DEDUP_REMOVED lines=10> */
.L_x_157:
        /* <DEDUP_REMOVED lines=10> */
.L_x_159:
        /* <DEDUP_REMOVED lines=10> */
.L_x_161:
        /* <DEDUP_REMOVED lines=10> */
.L_x_163:
        /* <DEDUP_REMOVED lines=10> */
.L_x_165:
        /* <DEDUP_REMOVED lines=10> */
.L_x_167:
        /* <DEDUP_REMOVED lines=10> */
.L_x_169:
        /* <DEDUP_REMOVED lines=10> */
.L_x_171:
        /* <DEDUP_REMOVED lines=10> */
.L_x_173:
        /* <DEDUP_REMOVED lines=10> */
.L_x_175:
        /* <DEDUP_REMOVED lines=10> */
.L_x_177:
        /* <DEDUP_REMOVED lines=10> */
.L_x_179:
        /* <DEDUP_REMOVED lines=10> */
.L_x_181:
        /* <DEDUP_REMOVED lines=10> */
.L_x_183:
[----:B------:R-:W-:-:S04]  /*38b0*/  UIADD3 UR6, UPT, UPT, UR6, 0x1, URZ ;  /* 0x0000000106067890 */ /* 0x000fc8000fffe0ff */
[----:B------:R-:W-:-:S04]  /*38c0*/  UISETP.NE.AND UP0, UPT, UR6, 0x1a, UPT ;  /* 0x0000001a0600788c */ /* 0x000fc8000bf05270 */
[----:B------:R-:W-:Y:S02]  /*38d0*/  USEL UR4, URZ, 0x1, UP0 ;  /* 0x00000001ff047887 */ /* 0x000fe40008000000 */
[----:B------:R-:W-:Y:S02]  /*38e0*/  USEL UR6, UR6, URZ, UP0 ;  /* 0x000000ff06067287 */ /* 0x000fe40008000000 */
[----:B------:R-:W-:Y:S02]  /*38f0*/  ULOP3.LUT UR4, UR5, UR4, URZ, 0x3c, !UPT ;  /* 0x0000000405047292 */ /* 0x000fe4000f8e3cff */
[----:B------:R-:W-:-:S04]  /*3900*/  ULEA UR6, UR6, UR22, 0x3 ;  /* 0x0000001606067291 */ /* 0x000fc8000f8e18ff */
[----:B------:R-:W-:Y:S02]  /*3910*/  IMAD.U32 R2, RZ, RZ, UR4 ;  /* 0x00000004ff027e24 */ /* 0x000fe4000f8e00ff */
[----:B-1----:R-:W-:-:S03]  /*3920*/  MOV R0, UR6 ;  /* 0x0000000600007c02 */ /* 0x002fc60008000f00 */
[----:B------:R-:W-:-:S07]  /*3930*/  SHF.L.U32 R3, R2, 0x1f, RZ ;  /* 0x0000001f02037819 */ /* 0x000fce00000006ff */
.L_x_59:
[----:B-1----:R1:W4:Y:S02]  /*3940*/  SYNCS.PHASECHK.TRANS64.TRYWAIT P0, [R0+URZ], R3 ;  /* 0x00000003000075a7 */ /* 0x00232400080011ff */
[----:B----4-:R-:W-:Y:S05]  /*3950*/  @!P0 NANOSLEEP.SYNCS 0x989680 ;  /* 0x009896800000895d */ /* 0x010fea0003900000 */
[----:B------:R-:W4:Y:S02]  /*3960*/  @!P0 SYNCS.PHASECHK.TRANS64 P0, [R0+URZ], R3 ;  /* 0x00000003000085a7 */ /* 0x000f2400080010ff */
[----:B----4-:R-:W-:Y:S05]  /*3970*/  @P0 EXIT ;  /* 0x000000000000094d */ /* 0x010fea0003800000 */
[----:B------:R-:W-:Y:S05]  /*3980*/  BRA `(.L_x_59) ;  /* 0xfffffffc00ec7947 */ /* 0x000fea000383ffff */
.L_x_17:
[----:B------:R-:W-:-:S04]  /*3990*/  UISETP.NE.AND UP0, UPT, UR45, URZ, UPT ;  /* 0x000000ff2d00728c */ /* 0x000fc8000bf05270 */
[----:B------:R-:W-:-:S09]  /*39a0*/  UISETP.NE.OR UP0, UPT, UR6, 0x1, UP0 ;  /* 0x000000010600788c */ /* 0x000fd20008705670 */
[----:B------:R-:W-:Y:S05]  /*39b0*/  BRA.U UP0, `(.L_x_60) ;  /* 0x0000000100b07547 */ /* 0x000fea000b800000 */
[----:B------:R-:W-:Y:S01]  /*39c0*/  UMOV UR4, 0x400 ;  /* 0x0000040000047882 */ /* 0x000fe20000000000 */
[----:B------:R-:W-:Y:S01]  /*39d0*/  HFMA2 R3, -RZ, RZ, 0, 5.9604644775390625e-08 ;  /* 0x00000001ff037431 */ /* 0x000fe200000001ff */
[----:B------:R-:W-:Y:S01]  /*39e0*/  ULEA UR45, UR45, UR4, 0x18 ;  /* 0x000000042d2d7291 */ /* 0x000fe2000f8ec0ff */
[----:B------:R-:W-:Y:S01]  /*39f0*/  ISETP.NE.AND P0, PT, R2, RZ, PT ;  /* 0x000000ff0200720c */ /* 0x000fe20003f05270 */
[----:B------:R-:W-:Y:S02]  /*3a00*/  IMAD.MOV.U32 R8, RZ, RZ, RZ ;  /* 0x000000ffff087224 */ /* 0x000fe400078e00ff */
[----:B------:R-:W-:Y:S02]  /*3a10*/  UIADD3 UR6, UPT, UPT, UR45, 0x1e8, URZ ;  /* 0x000001e82d067890 */ /* 0x000fe4000fffe0ff */
[----:B------:R-:W-:Y:S02]  /*3a20*/  UIADD3 UR7, UPT, UPT, UR45, 0x1e0, URZ ;  /* 0x000001e02d077890 */ /* 0x000fe4000fffe0ff */
[----:B------:R-:W-:-:S12]  /*3a30*/  UPRMT UR6, URZ, 0x654, UR6 ;  /* 0x00000654ff067896 */ /* 0x000fd80008000006 */
.L_x_63:
[----:B------:R-:W-:Y:S01]  /*3a40*/  SHF.L.U32 R7, R3, 0x1f, RZ ;  /* 0x0000001f03077819 */ /* 0x000fe200000006ff */
[----:B------:R-:W-:Y:S02]  /*3a50*/  IMAD.U32 R9, RZ, RZ, UR7 ;  /* 0x00000007ff097e24 */ /* 0x000fe4000f8e00ff */
[----:B------:R-:W-:Y:S01]  /*3a60*/  @!P0 IMAD.MOV.U32 R5, RZ, RZ, 0x10 ;  /* 0x00000010ff058424 */ /* 0x000fe200078e00ff */
[----:B------:R-:W1:Y:S02]  /*3a70*/  SYNCS.PHASECHK.TRANS64.TRYWAIT P1, [UR45+0x1e8], R7 ;  /* 0x0001e807ff0075a7 */ /* 0x000e64000802112d */
[----:B------:R-:W-:-:S04]  /*3a80*/  PRMT R9, R2, 0x654, R9 ;  /* 0x0000065402097816 */ /* 0x000fc80000000009 */
[----:B------:R-:W-:Y:S01]  /*3a90*/  SEL R0, R9, R0, !P0 ;  /* 0x0000000009007207 */ /* 0x000fe20004000000 */
[----:B-1----:R-:W-:Y:S06]  /*3aa0*/  @!P1 BRA `(.L_x_61) ;  /* 0x0000004c00a49947 */ /* 0x002fec0003800000 */
.L_x_185:
[----:B------:R-:W-:Y:S01]  /*3ab0*/  UIADD3 UR4, UPT, UPT, UR45, 0x220, URZ ;  /* 0x000002202d047890 */ /* 0x000fe2000fffe0ff */
[----:B------:R2:W-:Y:S01]  /*3ac0*/  @!P0 SYNCS.ARRIVE.TRANS64.RED RZ, [R0+URZ], R5 ;  /* 0x0000000500ff89a7 */ /* 0x0005e200080004ff */
[----:B------:R-:W-:Y:S01]  /*3ad0*/  UIADD3 UR5, UPT, UPT, UR45, 0x1e0, URZ ;  /* 0x000001e02d057890 */ /* 0x000fe2000fffe0ff */
[----:B------:R-:W-:-:S08]  /*3ae0*/  LOP3.LUT R3, R3, 0x1, RZ, 0x3c, !PT ;  /* 0x0000000103037812 */ /* 0x000fd000078e3cff */
[----:B------:R-:W-:Y:S06]  /*3af0*/  UGETNEXTWORKID.BROADCAST [UR4], [UR5] ;  /* 0x00000000040073ca */ /* 0x000fec0008000100 */
[----:B--2---:R-:W-:-:S04]  /*3b00*/  SHF.L.U32 R5, R8, 0x1f, RZ ;  /* 0x0000001f08057819 */ /* 0x004fc800000006ff */
[----:B------:R-:W2:Y:S02]  /*3b10*/  SYNCS.PHASECHK.TRANS64.TRYWAIT P1, [UR45+0x1e0], R5 ;  /* 0x0001e005ff0075a7 */ /* 0x000ea4000802112d */
[----:B--2---:R-:W-:Y:S05]  /*3b20*/  @!P1 BRA `(.L_x_62) ;  /* 0x0000004c009c9947 */ /* 0x004fea0003800000 */
.L_x_187:
[----:B-1----:R-:W1:Y:S01]  /*3b30*/  LDS.128 R4, [UR45+0x220] ;  /* 0x0002202dff047984 */ /* 0x002e620008000c00 */
[----:B------:R-:W-:Y:S01]  /*3b40*/  LOP3.LUT R8, R8, 0x1, RZ, 0x3c, !PT ;  /* 0x0000000108087812 */ /* 0x000fe200078e3cff */
[----:B------:R-:W-:Y:S01]  /*3b50*/  @!PT LDS RZ, [RZ] ;  /* 0x00000000fffff984 */ /* 0x000fe20000000800 */
[----:B------:R-:W-:Y:S01]  /*3b60*/  @!PT LDS RZ, [RZ] ;  /* 0x00000000fffff984 */ /* 0x000fe20000000800 */
[----:B------:R-:W-:Y:S01]  /*3b70*/  @!PT LDS RZ, [RZ] ;  /* 0x00000000fffff984 */ /* 0x000fe20000000800 */
[----:B------:R-:W-:Y:S01]  /*3b80*/  @!PT LDS RZ, [RZ] ;  /* 0x00000000fffff984 */ /* 0x000fe20000000800 */
[----:B------:R2:W-:Y:S06]  /*3b90*/  MEMBAR.ALL.CTA ;  /* 0x0000000000007992 */ /* 0x0005ec0000008000 */
[----:B--2---:R-:W2:Y:S02]  /*3ba0*/  FENCE.VIEW.ASYNC.S ;  /* 0x00000000000073c6 */ /* 0x004ea40000000000 */
[----:B--2---:R-:W-:Y:S01]  /*3bb0*/  SYNCS.ARRIVE.TRANS64.RED.A1T0 RZ, [UR6], RZ ;  /* 0x000000ffffff79a7 */ /* 0x004fe20008100406 */
[----:B-1----:R-:W-:-:S13]  /*3bc0*/  LOP3.LUT P1, RZ, R6, 0x1, RZ, 0xc0, !PT ;  /* 0x0000000106ff7812 */ /* 0x002fda000782c0ff */
[----:B------:R-:W-:Y:S05]  /*3bd0*/  @P1 BRA `(.L_x_63) ;  /* 0xfffffffc00981947 */ /* 0x000fea000383ffff */
[----:B------:R-:W-:-:S04]  /*3be0*/  SHF.L.U32 R0, R3, 0x1f, RZ ;  /* 0x0000001f03007819 */ /* 0x000fc800000006ff */
[----:B------:R-:W1:Y:S02]  /*3bf0*/  SYNCS.PHASECHK.TRANS64 P0, [UR45+0x1e8], R0 ;  /* 0x0001e800ff0075a7 */ /* 0x000e64000800102d */
[----:B-1----:R-:W-:Y:S05]  /*3c00*/  @P0 EXIT ;  /* 0x000000000000094d */ /* 0x002fea0003800000 */
[----:B------:R-:W-:-:S07]  /*3c10*/  MOV R0, UR45 ;  /* 0x0000002d00007c02 */ /* 0x000fce0008000f00 */
.L_x_64:
[----:B-1----:R-:W-:-:S04]  /*3c20*/  SHF.L.U32 R5, R3, 0x1f, RZ ;  /* 0x0000001f03057819 */ /* 0x002fc800000006ff */
[----:B------:R1:W2:Y:S03]  /*3c30*/  SYNCS.PHASECHK.TRANS64.TRYWAIT P0, [R0+URZ+0x1e8], R5 ;  /* 0x0001e805000075a7 */ /* 0x0002a600080011ff */
[----:B--2---:R-:W-:Y:S05]  /*3c40*/  @!P0 NANOSLEEP.SYNCS 0x989680 ;  /* 0x009896800000895d */ /* 0x004fea0003900000 */
[----:B------:R-:W2:Y:S02]  /*3c50*/  @!P0 SYNCS.PHASECHK.TRANS64 P0, [R0+URZ+0x1e8], R5 ;  /* 0x0001e805000085a7 */ /* 0x000ea400080010ff */
[----:B--2---:R-:W-:Y:S05]  /*3c60*/  @P0 EXIT ;  /* 0x000000000000094d */ /* 0x004fea0003800000 */
[----:B------:R-:W-:Y:S05]  /*3c70*/  BRA `(.L_x_64) ;  /* 0xfffffffc00e87947 */ /* 0x000fea000383ffff */
.L_x_60:
[----:B------:R-:W-:-:S09]  /*3c80*/  UISETP.NE.AND UP0, UPT, UR6, URZ, UPT ;  /* 0x000000ff0600728c */ /* 0x000fd2000bf05270 */
[----:B------:R-:W-:Y:S05]  /*3c90*/  BRA.U UP0, `(.L_x_65) ;  /* 0x0000000d003c7547 */ /* 0x000fea000b800000 */
[----:B------:R-:W-:Y:S01]  /*3ca0*/  UMOV UR4, 0x40 ;  /* 0x0000004000047882 */ /* 0x000fe20000000000 */
[----:B------:R-:W-:Y:S01]  /*3cb0*/  NOP ;  /* 0x0000000000007918 */ /* 0x000fe20000000000 */
[----:B------:R-:W-:Y:S01]  /*3cc0*/  ULEA UR4, UR45, UR4, 0x18 ;  /* 0x000000042d047291 */ /* 0x000fe2000f8ec0ff */
[----:B------:R-:W-:Y:S02]  /*3cd0*/  UMOV UR5, 0x400 ;  /* 0x0000040000057882 */ /* 0x000fe40000000000 */
[----:B------:R-:W-:-:S06]  /*3ce0*/  ULEA UR45, UR45, UR5, 0x18 ;  /* 0x000000052d2d7291 */ /* 0x000fcc000f8ec0ff */
[----:B------:R-:W1:Y:S02]  /*3cf0*/  LDS.U8 R0, [UR4+0x1c] ;  /* 0x00001c04ff007984 */ /* 0x000e640008000000 */
[----:B-1----:R-:W-:-:S13]  /*3d00*/  ISETP.NE.AND P0, PT, R0, RZ, PT ;  /* 0x000000ff0000720c */ /* 0x002fda0003f05270 */
[----:B------:R-:W-:Y:S05]  /*3d10*/  @P0 BRA `(.L_x_66) ;  /* 0x0000000000580947 */ /* 0x000fea0003800000 */
[----:B------:R-:W-:-:S13]  /*3d20*/  ELECT P0, URZ, PT ;  /* 0x0000000000ff782f */ /* 0x000fda0003800000 */
[----:B------:R-:W-:Y:S05]  /*3d30*/  @!P0 BRA `(.L_x_67) ;  /* 0x0000000000608947 */ /* 0x000fea0003800000 */
[----:B------:R-:W-:Y:S01]  /*3d40*/  UMOV UR5, 0x10 ;  /* 0x0000001000057882 */ /* 0x000fe20000000000 */
[----:B------:R-:W-:Y:S01]  /*3d50*/  HFMA2 R0, -RZ, RZ, 0, 5.9604644775390625e-08 ;  /* 0x00000001ff007431 */ /* 0x000fe200000001ff */
[----:B------:R-:W-:-:S03]  /*3d60*/  MOV R2, 0xffff ;  /* 0x0000ffff00027802 */ /* 0x000fc60000000f00 */
[----:B------:R-:W-:Y:S04]  /*3d70*/  DEPBAR.LE SB1, 0x36 ;  /* 0x00009d800000791a */ /* 0x000fe80000000000 */
[----:B------:R-:W1:Y:S02]  /*3d80*/  UTCATOMSWS.FIND_AND_SET.ALIGN UP0, UR5, UR5 ;  /* 0x00000005000575e3 */ /* 0x000e640008000800 */
[----:B-1----:R-:W-:Y:S01]  /*3d90*/  MOV R3, UR5 ;  /* 0x0000000500037c02 */ /* 0x002fe20008000f00 */
[----:B------:R-:W-:Y:S06]  /*3da0*/  BRA.U UP0, `(.L_x_68) ;  /* 0x0000000100187547 */ /* 0x000fec000b800000 */
.L_x_69:
[----:B------:R-:W-:Y:S05]  /*3db0*/  NANOSLEEP 0x64 ;  /* 0x000000640000795d */ /* 0x000fea0003800000 */
[----:B------:R-:W-:-:S05]  /*3dc0*/  UMOV UR5, 0x10 ;  /* 0x0000001000057882 */ /* 0x000fca0000000000 */
[----:B------:R-:W-:Y:S04]  /*3dd0*/  DEPBAR.LE SB1, 0x36 ;  /* 0x00009d800000791a */ /* 0x000fe80000000000 */
[----:B------:R-:W1:Y:S02]  /*3de0*/  UTCATOMSWS.FIND_AND_SET.ALIGN UP0, UR5, UR5 ;  /* 0x00000005000575e3 */ /* 0x000e640008000800 */
[----:B-1----:R-:W-:Y:S01]  /*3df0*/  MOV R3, UR5 ;  /* 0x0000000500037c02 */ /* 0x002fe20008000f00 */
[----:B------:R-:W-:Y:S05]  /*3e00*/  BRA.U !UP0, `(.L_x_69) ;  /* 0xfffffffd08e87547 */ /* 0x000fea000b83ffff */
.L_x_68:
[-C--:B------:R-:W-:Y:S02]  /*3e10*/  SHF.L.U32 R2, R2, R3.reuse, RZ ;  /* 0x0000000302027219 */ /* 0x080fe400000006ff */
[----:B------:R-:W-:Y:S01]  /*3e20*/  SHF.L.U32 R0, R0, R3, RZ ;  /* 0x0000000300007219 */ /* 0x000fe200000006ff */
[----:B------:R-:W-:Y:S02]  /*3e30*/  IMAD.SHL.U32 R3, R3, 0x20, RZ ;  /* 0x0000002003037824 */ /* 0x000fe400078e00ff */
[----:B------:R1:W-:Y:S04]  /*3e40*/  ATOMS.OR RZ, [UR4+0x14], R2 ;  /* 0x00001402ffff798c */ /* 0x0003e8000b000004 */
[----:B------:R1:W-:Y:S04]  /*3e50*/  ATOMS.OR RZ, [UR4+0x18], R0 ;  /* 0x00001800ffff798c */ /* 0x0003e8000b000004 */
[----:B------:R1:W-:Y:S01]  /*3e60*/  STS [UR45+0x230], R3 ;  /* 0x00023003ff007988 */ /* 0x0003e2000800082d */
[----:B------:R-:W-:Y:S05]  /*3e70*/  BRA `(.L_x_67) ;  /* 0x0000000000107947 */ /* 0x000fea0003800000 */
.L_x_66:
[----:B------:R-:W-:Y:S02]  /*3e80*/  MOV R0, 0xffffffff ;  /* 0xffffffff00007802 */ /* 0x000fe40000000f00 */
[----:B------:R-:W-:-:S03]  /*3e90*/  MOV R2, 0x3ec0 ;  /* 0x00003ec000027802 */ /* 0x000fc60000000f00 */
[----:B------:R1:W-:Y:S04]  /*3ea0*/  STS [UR45+0x230], R0 ;  /* 0x00023000ff007988 */ /* 0x0003e8000800082d */
[----:B-1-3-5:R-:W-:Y:S05]  /*3eb0*/  CALL.REL.NOINC `($__internal_1_$__cuda_sm10x_tcgen05_guardrail_trap_phase_invalid_during_alloc) ;  /* 0x0000005000347944 */ /* 0x02afea0003c00000 */
.L_x_67:
[----:B------:R-:W-:Y:S05]  /*3ec0*/  WARPSYNC.ALL ;  /* 0x0000000000007948 */ /* 0x000fea0003800000 */
[----:B------:R-:W2:Y:S01]  /*3ed0*/  S2UR UR6, SR_CgaCtaId ;  /* 0x00000000000679c3 */ /* 0x000ea20000008800 */
[----:B------:R-:W-:Y:S01]  /*3ee0*/  UMOV UR4, 0x400 ;  /* 0x0000040000047882 */ /* 0x000fe20000000000 */
[----:B------:R-:W-:-:S06]  /*3ef0*/  NOP ;  /* 0x0000000000007918 */ /* 0x000fcc0000000000 */
[----:B------:R-:W-:Y:S06]  /*3f00*/  BAR.ARV 0x6, 0xa0 ;  /* 0x0182800000007b1d */ /* 0x000fec0000002000 */
[----:B------:R-:W-:Y:S01]  /*3f10*/  IMAD.MOV.U32 R8, RZ, RZ, 0x1 ;  /* 0x00000001ff087424 */ /* 0x000fe200078e00ff */
[----:B------:R-:W-:Y:S01]  /*3f20*/  UMOV UR15, URZ ;  /* 0x000000ff000f7c82 */ /* 0x000fe20008000000 */
[----:B------:R-:W-:Y:S01]  /*3f30*/  UMOV UR14, URZ ;  /* 0x000000ff000e7c82 */ /* 0x000fe20008000000 */
[----:B------:R-:W-:Y:S01]  /*3f40*/  UMOV UR20, 0x0 ;  /* 0x0000000000147882 */ /* 0x000fe20000000000 */
[----:B------:R-:W-:Y:S01]  /*3f50*/  UMOV UR21, 0x4100490 ;  /* 0x0410049000157882 */ /* 0x000fe20000000000 */
[----:B------:R-:W-:Y:S01]  /*3f60*/  UMOV UR18, 0x0 ;  /* 0x0000000000127882 */ /* 0x000fe20000000000 */
[----:B------:R-:W-:Y:S01]  /*3f70*/  UMOV UR19, 0x4100490 ;  /* 0x0410049000137882 */ /* 0x000fe20000000000 */
[----:B--2---:R-:W-:Y:S01]  /*3f80*/  ULEA UR6, UR6, UR4, 0x18 ;  /* 0x0000000406067291 */ /* 0x004fe2000f8ec0ff */
[----:B------:R-:W2:Y:S03]  /*3f90*/  LDCU.64 UR4, c[0x0][0x388] ;  /* 0x00007100ff0477ac */ /* 0x000ea60008000a00 */
[----:B------:R-:W-:-:S02]  /*3fa0*/  UIADD3 UR9, UPT, UPT, UR6, 0x3600, URZ ;  /* 0x0000360006097890 */ /* 0x000fc4000fffe0ff */
[----:B------:R-:W-:-:S03]  /*3fb0*/  UIADD3 UR10, UPT, UPT, UR6, 0x1d600, URZ ;  /* 0x0001d600060a7890 */ /* 0x000fc6000fffe0ff */
[----:B------:R-:W1:Y:S01]  /*3fc0*/  LDS R9, [UR6+0x230] ;  /* 0x00023006ff097984 */ /* 0x000e620008000800 */
[----:B------:R-:W-:Y:S02]  /*3fd0*/  USHF.R.U32.HI UR9, URZ, 0x4, UR9 ;  /* 0x00000004ff097899 */ /* 0x000fe40008011609 */
[----:B------:R-:W-:Y:S02]  /*3fe0*/  USHF.R.U32.HI UR10, URZ, 0x4, UR10 ;  /* 0x00000004ff0a7899 */ /* 0x000fe4000801160a */
[----:B------:R-:W-:Y:S02]  /*3ff0*/  ULOP3.LUT UR9, UR9, 0x3fff, URZ, 0xc0, !UPT ;  /* 0x00003fff09097892 */ /* 0x000fe4000f8ec0ff */
[----:B------:R-:W-:Y:S02]  /*4000*/  ULOP3.LUT UR10, UR10, 0x3fff, URZ, 0xc0, !UPT ;  /* 0x00003fff0a0a7892 */ /* 0x000fe4000f8ec0ff */
[----:B------:R-:W-:Y:S02]  /*4010*/  ULOP3.LUT UR9, UR9, 0x10000, URZ, 0xfc, !UPT ;  /* 0x0001000009097892 */ /* 0x000fe4000f8efcff */
[----:B--2---:R-:W-:-:S02]  /*4020*/  UIADD3 UR4, UPT, UPT, UR4, 0x1f, URZ ;  /* 0x0000001f04047890 */ /* 0x004fc4000fffe0ff */
[----:B------:R-:W-:Y:S02]  /*4030*/  ULOP3.LUT UR10, UR10, 0x10000, URZ, 0xfc, !UPT ;  /* 0x000100000a0a7892 */ /* 0x000fe4000f8efcff */
[----:B------:R-:W-:-:S04]  /*4040*/  USHF.R.S32.HI UR7, URZ, 0x1f, UR4 ;  /* 0x0000001fff077899 */ /* 0x000fc80008011404 */
[----:B------:R-:W-:-:S03]  /*4050*/  ULEA.HI UR7, UR7, UR4, URZ, 0x5 ;  /* 0x0000000407077291 */ /* 0x000fc6000f8f28ff */
[----:B------:R-:W2:Y:S01]  /*4060*/  LDCU UR4, c[0x0][0x390] ;  /* 0x00007200ff0477ac */ /* 0x000ea20008000800 */
[----:B------:R-:W-:-:S04]  /*4070*/  USHF.R.S32.HI UR7, URZ, 0x5, UR7 ;  /* 0x00000005ff077899 */ /* 0x000fc80008011407 */
[----:B------:R-:W-:Y:S02]  /*4080*/  UIMAD UR7, UR7, UR5, URZ ;  /* 0x00000005070772a4 */ /* 0x000fe4000f8e02ff */
[----:B------:R-:W-:-:S04]  /*4090*/  UIADD3 UR5, UPT, UPT, UR6, 0x1e8, URZ ;  /* 0x000001e806057890 */ /* 0x000fc8000fffe0ff */
[----:B------:R-:W-:Y:S01]  /*40a0*/  UPRMT UR5, URZ, 0x654, UR5 ;  /* 0x00000654ff057896 */ /* 0x000fe20008000005 */
[C---:B-1----:R-:W-:Y:S01]  /*40b0*/  VIADD R3, R9.reuse, 0x40 ;  /* 0x0000004009037836 */ /* 0x042fe20000000000 */
[----:B------:R-:W-:Y:S01]  /*40c0*/  LOP3.LUT R2, R9, 0xffff, RZ, 0xc0, !PT ;  /* 0x0000ffff09027812 */ /* 0x000fe200078ec0ff */
[----:B--2---:R-:W-:-:S03]  /*40d0*/  UIMAD UR4, UR7, UR4, URZ ;  /* 0x00000004070472a4 */ /* 0x004fc6000f8e02ff */
[----:B------:R-:W-:Y:S01]  /*40e0*/  LOP3.LUT R3, R3, 0xffff, RZ, 0xc0, !PT ;  /* 0x0000ffff03037812 */ /* 0x000fe200078ec0ff */
[----:B------:R-:W-:Y:S02]  /*40f0*/  UIADD3 UR16, UPT, UPT, UR4, -0x1, URZ ;  /* 0xffffffff04107890 */ /* 0x000fe4000fffe0ff */
[----:B------:R-:W-:Y:S02]  /*4100*/  UISETP.GE.AND UP2, UPT, UR4, 0x1, UPT ;  /* 0x000000010400788c */ /* 0x000fe4000bf46270 */
[----:B------:R1:W-:Y:S02]  /*4110*/  STL.64 [R1], R2 ;  /* 0x0000000201007387 */ /* 0x0003e40000100a00 */
[----:B-1----:R-:W-:-:S07]  /*4120*/  CS2R R2, SRZ ;  /* 0x0000000000027805 */ /* 0x002fce000001ff00 */
.L_x_76:
[----:B-1----:R-:W-:-:S04]  /*4130*/  SHF.L.U32 R5, R3, 0x1f, RZ ;  /* 0x0000001f03057819 */ /* 0x002fc800000006ff */
[----:B------:R-:W1:Y:S02]  /*4140*/  SYNCS.PHASECHK.TRANS64.TRYWAIT P0, [UR6+0x1e0], R5 ;  /* 0x0001e005ff0075a7 */ /* 0x000e640008001106 */
[----:B-12---:R-:W-:Y:S05]  /*4150*/  @!P0 BRA `(.L_x_70) ;  /* 0x0000004800288947 */ /* 0x006fea0003800000 */
.L_x_189:
[----:B-1----:R-:W1:Y:S01]  /*4160*/  LDS.128 R4, [UR6+0x220] ;  /* 0x00022006ff047984 */ /* 0x002e620008000c00 */
[----:B------:R-:W-:Y:S01]  /*4170*/  ULEA UR8, UR15, UR6, 0x3 ;  /* 0x000000060f087291 */ /* 0x000fe2000f8e18ff */
[----:B------:R-:W-:Y:S01]  /*4180*/  SHF.L.U32 R0, R8, 0x1f, RZ ;  /* 0x0000001f08007819 */ /* 0x000fe200000006ff */
[----:B------:R-:W-:Y:S01]  /*4190*/  @!PT LDS RZ, [RZ] ;  /* 0x00000000fffff984 */ /* 0x000fe20000000800 */
[----:B------:R-:W-:Y:S01]  /*41a0*/  @!PT LDS RZ, [RZ] ;  /* 0x00000000fffff984 */ /* 0x000fe20000000800 */
[----:B------:R-:W-:Y:S01]  /*41b0*/  @!PT LDS RZ, [RZ] ;  /* 0x00000000fffff984 */ /* 0x000fe20000000800 */
[----:B------:R-:W-:Y:S01]  /*41c0*/  @!PT LDS RZ, [RZ] ;  /* 0x00000000fffff984 */ /* 0x000fe20000000800 */
[----:B------:R2:W-:Y:S06]  /*41d0*/  MEMBAR.ALL.CTA ;  /* 0x0000000000007992 */ /* 0x0005ec0000008000 */
[----:B--2---:R-:W2:Y:S02]  /*41e0*/  FENCE.VIEW.ASYNC.S ;  /* 0x00000000000073c6 */ /* 0x004ea40000000000 */
[----:B--2---:R-:W-:Y:S01]  /*41f0*/  SYNCS.ARRIVE.TRANS64.RED.A1T0 RZ, [UR5], RZ ;  /* 0x000000ffffff79a7 */ /* 0x004fe20008100405 */
[----:B------:R-:W2:Y:S01]  /*4200*/  SYNCS.PHASECHK.TRANS64.TRYWAIT P0, [UR8+0x200], R0 ;  /* 0x00020000ff0075a7 */ /* 0x000ea20008001108 */
[----:B-1----:R-:W-:Y:S01]  /*4210*/  LOP3.LUT P2, RZ, R6, 0x1, RZ, 0xc0, !PT ;  /* 0x0000000106ff7812 */ /* 0x002fe2000784c0ff */
[----:B--2---:R-:W-:-:S12]  /*4220*/  @!P0 BRA `(.L_x_71) ;  /* 0x00000048000c8947 */ /* 0x004fd80003800000 */
.L_x_191:
[----:B------:R-:W-:Y:S05]  /*4230*/  BRA.U !UP2, `(.L_x_72) ;  /* 0x000000010ac47547 */ /* 0x000fea000b800000 */
[----:B-1----:R-:W-:Y:S01]  /*4240*/  IMAD.U32 R0, RZ, RZ, UR15 ;  /* 0x0000000fff007e24 */ /* 0x002fe2000f8e00ff */
[----:B------:R-:W-:-:S04]  /*4250*/  ULEA UR4, UR14, UR6, 0x3 ;  /* 0x000000060e047291 */ /* 0x000fc8000f8e18ff */
[----:B------:R-:W-:Y:S02]  /*4260*/  LEA R4, R0, R1, 0x2 ;  /* 0x0000000100047211 */ /* 0x000fe400078e10ff */
[----:B------:R-:W-:-:S04]  /*4270*/  SHF.L.U32 R0, R2, 0x1f, RZ ;  /* 0x0000001f02007819 */ /* 0x000fc800000006ff */
[----:B------:R-:W5:Y:S01]  /*4280*/  LDL R4, [R4] ;  /* 0x0000000004047983 */ /* 0x000f620000100800 */
[----:B------:R1:W2:Y:S01]  /*4290*/  SYNCS.PHASECHK.TRANS64.TRYWAIT P1, [UR4], R0 ;  /* 0x00000000ff0075a7 */ /* 0x0002a20008021104 */
[----:B------:R-:W-:Y:S01]  /*42a0*/  UPLOP3.LUT UP3, UPT, UPT, UPT, UPT, 0x40, 0x4 ;  /* 0x000000000004789c */ /* 0x000fe20003f6e870 */
[----:B------:R-:W-:Y:S01]  /*42b0*/  UMOV UR13, UR16 ;  /* 0x00000010000d7c82 */ /* 0x000fe20008000000 */
[----:B------:R-:W-:-:S09]  /*42c0*/  UMOV UR12, UR14 ;  /* 0x0000000e000c7c82 */ /* 0x000fd20008000000 */
.L_x_75:
[----:B------:R-:W-:Y:S01]  /*42d0*/  ULEA UR7, UR12, UR6, 0x3 ;  /* 0x000000060c077291 */ /* 0x000fe2000f8e18ff */
[----:B-12-4-:R-:W-:Y:S11]  /*42e0*/  @P1 BRA `(.L_x_73) ;  /* 0x00000000000c1947 */ /* 0x016ff60003800000 */
[----:B------:R-:W-:Y:S04]  /*42f0*/  SHF.L.U32 R5, R2, 0x1f, RZ ;  /* 0x0000001f02057819 */ /* 0x000fe800000006ff */
[----:B------:R-:W2:Y:S02]  /*4300*/  SYNCS.PHASECHK.TRANS64.TRYWAIT P0, [UR7], R5 ;  /* 0x00000005ff0075a7 */ /* 0x000ea40008001107 */
[----:B--2---:R-:W-:Y:S05]  /*4310*/  @!P0 BRA `(.L_x_74) ;  /* 0x0000004400e88947 */ /* 0x004fea0003800000 */
.L_x_73:
[----:B------:R-:W-:Y:S01]  /*4320*/  UISETP.NE.AND UP0, UPT, UR13, URZ, UPT ;  /* 0x000000ff0d00728c */ /* 0x000fe2000bf05270 */
[----:B------:R-:W-:Y:S01]  /*4330*/  PLOP3.LUT P1, PT, PT, PT, PT, 0x80, 0x8 ;  /* 0x000000000008781c */ /* 0x000fe20003f2f070 */
[----:B------:R-:W-:Y:S02]  /*4340*/  UIADD3 UR14, UPT, UPT, UR12, 0x1, URZ ;  /* 0x000000010c0e7890 */ /* 0x000fe4000fffe0ff */
[----:B------:R-:W-:Y:S02]  /*4350*/  ULEA UR22, UR12, UR10, 0x8 ;  /* 0x0000000a0c167291 */ /* 0x000fe4000f8e40ff */
[----:B------:R-:W-:Y:S01]  /*4360*/  UISETP.NE.AND UP1, UPT, UR14, 0x1a, UPT ;  /* 0x0000001a0e00788c */ /* 0x000fe2000bf25270 */
[----:B------:R-:W-:Y:S01]  /*4370*/  PLOP3.LUT P0, PT, PT, PT, UP0, 0x80, 0x8 ;  /* 0x000000000008781c */ /* 0x000fe20003f0f008 */
[----:B------:R-:W-:Y:S02]  /*4380*/  ULEA UR24, UR12, UR9, 0x8 ;  /* 0x000000090c187291 */ /* 0x000fe4000f8e40ff */
[----:B------:R-:W-:Y:S02]  /*4390*/  USEL UR11, URZ, 0x1, UP1 ;  /* 0x00000001ff0b7887 */ /* 0x000fe40008800000 */
[----:B------:R-:W-:Y:S02]  /*43a0*/  USEL UR14, UR14, URZ, UP1 ;  /* 0x000000ff0e0e7287 */ /* 0x000fe40008800000 */
[----:B------:R-:W-:Y:S02]  /*43b0*/  UIADD3 UR26, UPT, UPT, UR22, 0x2, URZ ;  /* 0x00000002161a7890 */ /* 0x000fe4000fffe0ff */
[----:B------:R-:W-:Y:S01]  /*43c0*/  @UP0 ULEA UR4, UR14, UR6, 0x3 ;  /* 0x000000060e040291 */ /* 0x000fe2000f8e18ff */
[----:B------:R-:W-:Y:S01]  /*43d0*/  LOP3.LUT R2, R2, UR11, RZ, 0x3c, !PT ;  /* 0x0000000b02027c12 */ /* 0x000fe2000f8e3cff */
[----:B------:R-:W-:Y:S02]  /*43e0*/  UIADD3 UR28, UPT, UPT, UR24, 0x2, URZ ;  /* 0x00000002181c7890 */ /* 0x000fe4000fffe0ff */
[----:B------:R-:W-:Y:S01]  /*43f0*/  UIADD3 UR17, UPT, UPT, UR7, 0xd0, URZ ;  /* 0x000000d007117890 */ /* 0x000fe2000fffe0ff */
[----:B-1----:R-:W-:Y:S01]  /*4400*/  @P0 SHF.L.U32 R0, R2, 0x1f, RZ ;  /* 0x0000001f02000819 */ /* 0x002fe200000006ff */
[----:B------:R-:W-:Y:S01]  /*4410*/  UIADD3 UR7, UPT, UPT, UR13, 0x1, URZ ;  /* 0x000000010d077890 */ /* 0x000fe2000fffe0ff */
[----:B------:R-:W-:Y:S02]  /*4420*/  UMOV UR23, 0x80004020 ;  /* 0x8000402000177882 */ /* 0x000fe40000000000 */
[----:B------:R4:W1:Y:S01]  /*4430*/  @P0 SYNCS.PHASECHK.TRANS64.TRYWAIT P1, [UR4], R0 ;  /* 0x00000000ff0005a7 */ /* 0x0008620008021104 */
[----:B------:R-:W-:Y:S11]  /*4440*/  ELECT P0, URZ, PT ;  /* 0x0000000000ff782f */ /* 0x000ff60003800000 */
[----:B------:R-:W-:Y:S02]  /*4450*/  @!UPT UIADD3 URZ, UPT, UPT, URZ, URZ, URZ ;  /* 0x000000fffffff290 */ /* 0x000fe4000fffe0ff */
[C---:B-----5:R-:W-:Y:S02]  /*4460*/  @P0 R2UR.BROADCAST UR11, R4.reuse ;  /* 0x00000000040b02ca */ /* 0x060fe400008e0000 */
[----:B------:R-:W-:Y:S11]  /*4470*/  ELECT P0, URZ, PT ;  /* 0x0000000000ff782f */ /* 0x000ff60003800000 */
[----:B------:R-:W-:Y:S02]  /*4480*/  @!UPT UIADD3 URZ, UPT, UPT, URZ, URZ, URZ ;  /* 0x000000fffffff290 */ /* 0x000fe4000fffe0ff */
[----:B------:R-:W-:Y:S01]  /*4490*/  @P0 R2UR.BROADCAST UR4, R4 ;  /* 0x00000000040402ca */ /* 0x000fe200008e0000 */
[----:B------:R-:W-:Y:S02]  /*44a0*/  UISETP.GT.U32.AND UP0, UPT, UR7, 0x1, UPT ;  /* 0x000000010700788c */ /* 0x000fe4000bf04070 */
[----:B------:R-:W-:Y:S01]  /*44b0*/  UIADD3 UR13, UPT, UPT, UR13, -0x1, URZ ;  /* 0xffffffff0d0d7890 */ /* 0x000fe2000fffe0ff */
[----:B------:R-:W-:Y:S01]  /*44c0*/  UMOV UR25, 0x80004020 ;  /* 0x8000402000197882 */ /* 0x000fe20000000000 */
[----:B------:R-:W-:Y:S01]  /*44d0*/  UMOV UR27, 0x80004020 ;  /* 0x80004020001b7882 */ /* 0x000fe20000000000 */
[----:B------:R-:W-:Y:S01]  /*44e0*/  UMOV UR29, 0x80004020 ;  /* 0x80004020001d7882 */ /* 0x000fe20000000000 */
[----:B------:R-:W-:Y:S01]  /*44f0*/  UMOV UR12, UR14 ;  /* 0x0000000e000c7c82 */ /* 0x000fe20008000000 */
[----:B------:R4:W-:Y:S01]  /*4500*/  UTCHMMA gdesc[UR24], gdesc[UR22], tmem[UR11], tmem[UR20], idesc[UR21], UP3 ;  /* 0x00ff1416180075ea */ /* 0x0009e2000980000b */
[----:B------:R-:W-:Y:S04]  /*4510*/  UPLOP3.LUT UP3, UPT, UPT, UPT, UPT, 0x80, 0x8 ;  /* 0x000000000008789c */ /* 0x000fe80003f6f070 */
[----:B------:R4:W-:Y:S01]  /*4520*/  UTCHMMA gdesc[UR28], gdesc[UR26], tmem[UR4], tmem[UR18], idesc[UR19], UPT ;  /* 0x00ff121a1c0075ea */ /* 0x0009e2000b800004 */
[----:B------:R4:W-:Y:S01]  /*4530*/  UTCBAR [UR17], URZ ;  /* 0x000000ff110073e9 */ /* 0x0009e200080000ff */
[----:B------:R-:W-:Y:S05]  /*4540*/  BRA.U UP0, `(.L_x_75) ;  /* 0xfffffffd00607547 */ /* 0x000fea000b83ffff */
.L_x_72:
[----:B------:R-:W-:Y:S01]  /*4550*/  UIADD3 UR15, UPT, UPT, UR15, 0x1, URZ ;  /* 0x000000010f0f7890 */ /* 0x000fe2000fffe0ff */
[----:B------:R-:W-:Y:S01]  /*4560*/  LOP3.LUT R3, R3, 0x1, RZ, 0x3c, !PT ;  /* 0x0000000103037812 */ /* 0x000fe200078e3cff */
[----:B------:R-:W-:Y:S02]  /*4570*/  UIADD3 UR8, UPT, UPT, UR8, 0x1f0, URZ ;  /* 0x000001f008087890 */ /* 0x000fe4000fffe0ff */
[----:B------:R-:W-:-:S04]  /*4580*/  UISETP.NE.AND UP0, UPT, UR15, 0x2, UPT ;  /* 0x000000020f00788c */ /* 0x000fc8000bf05270 */
[----:B----4-:R-:W-:Y:S02]  /*4590*/  USEL UR4, URZ, 0x1, UP0 ;  /* 0x00000001ff047887 */ /* 0x010fe40008000000 */
[----:B------:R-:W-:Y:S01]  /*45a0*/  USEL UR15, UR15, URZ, UP0 ;  /* 0x000000ff0f0f7287 */ /* 0x000fe20008000000 */
[----:B------:R2:W-:Y:S03]  /*45b0*/  UTCBAR [UR8], URZ ;  /* 0x000000ff080073e9 */ /* 0x0005e600080000ff */
[----:B------:R-:W-:Y:S01]  /*45c0*/  LOP3.LUT R8, R8, UR4, RZ, 0x3c, !PT ;  /* 0x0000000408087c12 */ /* 0x000fe2000f8e3cff */
[----:B------:R-:W-:Y:S07]  /*45d0*/  @P2 BRA `(.L_x_76) ;  /* 0xfffffff800d42947 */ /* 0x000fee000383ffff */
[----:B------:R-:W4:Y:S01]  /*45e0*/  S2UR UR4, SR_CgaCtaId ;  /* 0x00000000000479c3 */ /* 0x000f220000008800 */
[----:B------:R-:W-:Y:S01]  /*45f0*/  ELECT P0, URZ, PT ;  /* 0x0000000000ff782f */ /* 0x000fe20003800000 */
[----:B-1----:R-:W-:Y:S01]  /*4600*/  IMAD.MOV.U32 R0, RZ, RZ, 0x1 ;  /* 0x00000001ff007424 */ /* 0x002fe200078e00ff */
[----:B------:R-:W-:Y:S01]  /*4610*/  UIADD3 UR6, UPT, UPT, UR6, 0x200, URZ ;  /* 0x0000020006067890 */ /* 0x000fe2000fffe0ff */
[----:B------:R-:W-:Y:S01]  /*4620*/  SHF.L.U32 R3, R8, 0x1f, RZ ;  /* 0x0000001f08037819 */ /* 0x000fe200000006ff */
[----:B------:R-:W-:-:S03]  /*4630*/  UMOV UR5, 0x40 ;  /* 0x0000004000057882 */ /* 0x000fc60000000000 */
[----:B------:R-:W-:Y:S01]  /*4640*/  UVIRTCOUNT.DEALLOC.SMPOOL 0x80 ;  /* 0x000000800000784c */ /* 0x000fe20000000000 */
[----:B----4-:R-:W-:Y:S02]  /*4650*/  ULEA UR4, UR4, UR5, 0x18 ;  /* 0x0000000504047291 */ /* 0x010fe4000f8ec0ff */
[----:B------:R-:W-:-:S07]  /*4660*/  ULEA UR5, UR15, UR6, 0x3 ;  /* 0x000000060f057291 */ /* 0x000fce000f8e18ff */
[----:B------:R1:W-:Y:S02]  /*4670*/  @P0 STS.U8 [UR4+0x1c], R0 ;  /* 0x00001c00ff000988 */ /* 0x0003e40008000004 */
[----:B------:R-:W4:Y:S02]  /*4680*/  SYNCS.PHASECHK.TRANS64.TRYWAIT P0, [UR5], R3 ;  /* 0x00000003ff0075a7 */ /* 0x000f240008001105 */
[----:B-1--4-:R-:W-:Y:S05]  /*4690*/  @!P0 BRA `(.L_x_77) ;  /* 0x0000004400208947 */ /* 0x012fea0003800000 */
.L_x_194:
[----:B------:R-:W-:-:S04]  /*46a0*/  UIADD3 UR7, UPT, UPT, UR15, 0x1, URZ ;  /* 0x000000010f077890 */ /* 0x000fc8000fffe0ff */
[----:B------:R-:W-:-:S04]  /*46b0*/  UISETP.NE.AND UP0, UPT, UR7, 0x2, UPT ;  /* 0x000000020700788c */ /* 0x000fc8000bf05270 */
[----:B------:R-:W-:Y:S02]  /*46c0*/  USEL UR5, URZ, 0x1, UP0 ;  /* 0x00000001ff057887 */ /* 0x000fe40008000000 */
[----:B------:R-:W-:-:S04]  /*46d0*/  USEL UR7, UR7, URZ, UP0 ;  /* 0x000000ff07077287 */ /* 0x000fc80008000000 */
[----:B------:R-:W-:Y:S01]  /*46e0*/  ULEA UR7, UR7, UR6, 0x3 ;  /* 0x0000000607077291 */ /* 0x000fe2000f8e18ff */
[----:B-1----:R-:W-:-:S04]  /*46f0*/  LOP3.LUT R3, R8, UR5, RZ, 0x3c, !PT ;  /* 0x0000000508037c12 */ /* 0x002fc8000f8e3cff */
[----:B------:R-:W-:-:S04]  /*4700*/  SHF.L.U32 R3, R3, 0x1f, RZ ;  /* 0x0000001f03037819 */ /* 0x000fc800000006ff */
[----:B------:R-:W1:Y:S02]  /*4710*/  SYNCS.PHASECHK.TRANS64.TRYWAIT P0, [UR7], R3 ;  /* 0x00000003ff0075a7 */ /* 0x000e640008001107 */
[----:B-1----:R-:W-:Y:S05]  /*4720*/  @!P0 BRA `(.L_x_78) ;  /* 0x0000004400148947 */ /* 0x002fea0003800000 */
.L_x_196:
[----:B------:R-:W-:Y:S01]  /*4730*/  NOP ;  /* 0x0000000000007918 */ /* 0x000fe20000000000 */
[----:B-1----:R-:W1:Y:S01]  /*4740*/  LDS R0, [UR4+0x14] ;  /* 0x00001404ff007984 */ /* 0x002e620008000800 */
[----:B------:R-:W-:Y:S01]  /*4750*/  LOP3.LUT R2, R9, 0xffff, RZ, 0xc0, !PT ;  /* 0x0000ffff09027812 */ /* 0x000fe200078ec0ff */
[----:B------:R-:W-:Y:S02]  /*4760*/  IMAD.MOV.U32 R3, RZ, RZ, 0xffff ;  /* 0x0000ffffff037424 */ /* 0x000fe400078e00ff */
[----:B------:R-:W-:Y:S01]  /*4770*/  IMAD.MOV.U32 R5, RZ, RZ, 0x1 ;  /* 0x00000001ff057424 */ /* 0x000fe200078e00ff */
[----:B------:R-:W-:-:S04]  /*4780*/  SHF.R.U32.HI R2, RZ, 0x5, R2 ;  /* 0x00000005ff027819 */ /* 0x000fc80000011602 */
[-C--:B------:R-:W-:Y:S02]  /*4790*/  SHF.L.U32 R3, R3, R2.reuse, RZ ;  /* 0x0000000203037219 */ /* 0x080fe400000006ff */
[----:B------:R-:W-:Y:S02]  /*47a0*/  SHF.L.U32 R5, R5, R2, RZ ;  /* 0x0000000205057219 */ /* 0x000fe400000006ff */
[----:B-1----:R-:W-:-:S04]  /*47b0*/  LOP3.LUT R0, R0, R3, RZ, 0xc0, !PT ;  /* 0x0000000300007212 */ /* 0x002fc800078ec0ff */
[----:B------:R-:W-:-:S13]  /*47c0*/  ISETP.NE.AND P0, PT, R0, R3, PT ;  /* 0x000000030000720c */ /* 0x000fda0003f05270 */
[----:B------:R-:W-:Y:S05]  /*47d0*/  @P0 BRA `(.L_x_79) ;  /* 0x00000000005c0947 */ /* 0x000fea0003800000 */
[----:B------:R-:W1:Y:S02]  /*47e0*/  LDS R0, [UR4+0x18] ;  /* 0x00001804ff007984 */ /* 0x000e640008000800 */
[----:B-1----:R-:W-:-:S04]  /*47f0*/  LOP3.LUT R0, R0, R5, RZ, 0xc0, !PT ;  /* 0x0000000500007212 */ /* 0x002fc800078ec0ff */
[----:B------:R-:W-:-:S13]  /*4800*/  ISETP.NE.AND P0, PT, R0, R5, PT ;  /* 0x000000050000720c */ /* 0x000fda0003f05270 */
[----:B------:R-:W-:Y:S05]  /*4810*/  @P0 BRA `(.L_x_80) ;  /* 0x0000000000400947 */ /* 0x000fea0003800000 */
[----:B--2---:R-:W-:Y:S01]  /*4820*/  R2UR UR8, R3 ;  /* 0x00000000030872ca */ /* 0x004fe200000e0000 */
[----:B------:R-:W1:Y:S01]  /*4830*/  S2R R2, SR_LANEID ;  /* 0x0000000000027919 */ /* 0x000e620000000000 */
[----:B------:R-:W-:Y:S01]  /*4840*/  LOP3.LUT R5, RZ, R5, RZ, 0x33, !PT ;  /* 0x00000005ff057212 */ /* 0x000fe200078e33ff */
[----:B------:R-:W-:Y:S02]  /*4850*/  VOTEU.ANY UR7, UPT, PT ;  /* 0x0000000000077886 */ /* 0x000fe400038e0100 */
[----:B------:R-:W-:Y:S01]  /*4860*/  UFLO.U32 UR7, UR7 ;  /* 0x00000007000772bd */ /* 0x000fe200080e0000 */
[----:B------:R-:W2:Y:S07]  /*4870*/  REDUX UR5, R5 ;  /* 0x00000000050573c4 */ /* 0x000eae0000000000 */
[----:B------:R-:W-:-:S06]  /*4880*/  ULOP3.LUT UR8, URZ, UR8, URZ, 0x33, !UPT ;  /* 0x00000008ff087292 */ /* 0x000fcc000f8e33ff */
[----:B------:R-:W-:-:S04]  /*4890*/  IMAD.U32 R0, RZ, RZ, UR8 ;  /* 0x00000008ff007e24 */ /* 0x000fc8000f8e00ff */
[----:B------:R-:W4:Y:S02]  /*48a0*/  REDUX UR6, R0 ;  /* 0x00000000000673c4 */ /* 0x000f240000000000 */
[----:B------:R1:W-:Y:S02]  /*48b0*/  UTCATOMSWS.AND URZ, UR8 ;  /* 0x0000000800ff79e3 */ /* 0x0003e40008000000 */
[----:B-1----:R-:W-:Y:S01]  /*48c0*/  ISETP.EQ.U32.AND P0, PT, R2, UR7, PT ;  /* 0x0000000702007c0c */ /* 0x002fe2000bf02070 */
[----:B--2---:R-:W-:Y:S02]  /*48d0*/  IMAD.U32 R2, RZ, RZ, UR5 ;  /* 0x00000005ff027e24 */ /* 0x004fe4000f8e00ff */
[----:B----4-:R-:W-:-:S10]  /*48e0*/  IMAD.U32 R3, RZ, RZ, UR6 ;  /* 0x00000006ff037e24 */ /* 0x010fd4000f8e00ff */
[----:B------:R1:W-:Y:S04]  /*48f0*/  @P0 ATOMS.AND RZ, [UR4+0x14], R3 ;  /* 0x00001403ffff098c */ /* 0x0003e8000a800004 */
[----:B------:R1:W-:Y:S01]  /*4900*/  @P0 ATOMS.AND RZ, [UR4+0x18], R2 ;  /* 0x00001802ffff098c */ /* 0x0003e2000a800004 */
[----:B------:R-:W-:Y:S05]  /*4910*/  BRA `(.L_x_81) ;  /* 0x0000000000147947 */ /* 0x000fea0003800000 */
.L_x_80:
[----:B------:R-:W-:Y:S02]  /*4920*/  MOV R2, 0x4940 ;  /* 0x0000494000027802 */ /* 0x000fe40000000f00 */
[----:B--23-5:R-:W-:Y:S05]  /*4930*/  CALL.REL.NOINC `($__internal_0_$__cuda_sm10x_tcgen05_guardrail_trap_col_being_dealloced_not_returned_by_alloc) ;  /* 0x0000004400887944 */ /* 0x02cfea0003c00000 */
[----:B------:R-:W-:Y:S05]  /*4940*/  BRA `(.L_x_81) ;  /* 0x0000000000087947 */ /* 0x000fea0003800000 */
.L_x_79:
[----:B------:R-:W-:Y:S02]  /*4950*/  MOV R2, 0x4970 ;  /* 0x0000497000027802 */ /* 0x000fe40000000f00 */
[----:B--23-5:R-:W-:Y:S05]  /*4960*/  CALL.REL.NOINC `($__internal_2_$__cuda_sm10x_tcgen05_guardrail_trap_unallocated_columns_being_dealloced) ;  /* 0x0000004400947944 */ /* 0x02cfea0003c00000 */
.L_x_81:
[----:B------:R-:W-:Y:S01]  /*4970*/  NOP ;  /* 0x0000000000007918 */ /* 0x000fe20000000000 */
[----:B------:R-:W-:Y:S05]  /*4980*/  EXIT ;  /* 0x000000000000794d */ /* 0x000fea0003800000 */
.L_x_65:
[----:B------:R-:W-:-:S09]  /*4990*/  UISETP.NE.OR UP1, UPT, UR6, 0x3, !UP1 ;  /* 0x000000030600788c */ /* 0x000fd2000cf25670 */
[----:B------:R-:W-:Y:S05]  /*49a0*/  BRA.U UP1, `(.L_x_82) ;  /* 0x0000000d01e87547 */ /* 0x000fea000b800000 */
[----:B------:R-:W1:Y:S01]  /*49b0*/  LDC.64 R8, c[0x0][0x888] ;  /* 0x00022200ff087b82 */ /* 0x000e620000000a00 */
[----:B------:R-:W-:Y:S01]  /*49c0*/  UMOV UR7, 0x400 ;  /* 0x0000040000077882 */ /* 0x000fe20000000000 */
[----:B------:R-:W-:Y:S01]  /*49d0*/  IMAD.MOV.U32 R40, RZ, RZ, 0x1 ;  /* 0x00000001ff287424 */ /* 0x000fe200078e00ff */
[----:B------:R-:W-:Y:S01]  /*49e0*/  ULEA UR7, UR45, UR7, 0x18 ;  /* 0x000000072d077291 */ /* 0x000fe2000f8ec0ff */
[----:B------:R-:W-:Y:S01]  /*49f0*/  IMAD.MOV.U32 R36, RZ, RZ, RZ ;  /* 0x000000ffff247224 */ /* 0x000fe200078e00ff */
[----:B------:R-:W-:Y:S02]  /*4a00*/  UPLOP3.LUT UP0, UPT, UPT, UPT, UPT, 0x40, 0x4 ;  /* 0x000000000004789c */ /* 0x000fe40003f0e870 */
[----:B------:R-:W-:Y:S01]  /*4a10*/  UIADD3 UR6, UPT, UPT, UR7, 0x1e8, URZ ;  /* 0x000001e807067890 */ /* 0x000fe2000fffe0ff */
[----:B-----5:R-:W2:Y:S01]  /*4a20*/  LDC.64 R32, c[0x0][0x988] ;  /* 0x00026200ff207b82 */ /* 0x020ea20000000a00 */
[----:B------:R-:W-:Y:S02]  /*4a30*/  UMOV UR18, URZ ;  /* 0x000000ff00127c82 */ /* 0x000fe40008000000 */
[----:B------:R-:W-:-:S05]  /*4a40*/  UPRMT UR6, URZ, 0x654, UR6 ;  /* 0x00000654ff067896 */ /* 0x000fca0008000006 */
[----:B------:R-:W4:Y:S08]  /*4a50*/  LDC.64 R24, c[0x0][0x980] ;  /* 0x00026000ff187b82 */ /* 0x000f300000000a00 */
[----:B------:R-:W3:Y:S01]  /*4a60*/  LDC R0, c[0x0][0xb30] ;  /* 0x0002cc00ff007b82 */ /* 0x000ee20000000800 */
[----:B-1----:R-:W-:-:S04]  /*4a70*/  ISETP.NE.U32.AND P0, PT, R8, RZ, PT ;  /* 0x000000ff0800720c */ /* 0x002fc80003f05070 */
[----:B------:R-:W-:-:S03]  /*4a80*/  ISETP.NE.AND.EX P0, PT, R9, RZ, PT, P0 ;  /* 0x000000ff0900720c */ /* 0x000fc60003f05300 */
[----:B------:R-:W1:Y:S01]  /*4a90*/  LDC R37, c[0x0][0x370] ;  /* 0x0000dc00ff257b82 */ /* 0x000e620000000800 */
[C---:B--2---:R-:W-:Y:S02]  /*4aa0*/  ISETP.NE.AND P2, PT, R33.reuse, 0x1, PT ;  /* 0x000000012100780c */ /* 0x044fe40003f45270 */
[----:B------:R-:W-:Y:S01]  /*4ab0*/  R2UR UR4, R33 ;  /* 0x00000000210472ca */ /* 0x000fe200000e0000 */
[----:B------:R-:W-:-:S04]  /*4ac0*/  IMAD.MOV.U32 R33, RZ, RZ, 0x1000 ;  /* 0x00001000ff217424 */ /* 0x000fc800078e00ff */
[----:B------:R-:W2:Y:S01]  /*4ad0*/  LDC R2, c[0x0][0xb0c] ;  /* 0x0002c300ff027b82 */ /* 0x000ea20000000800 */
[----:B----4-:R-:W-:Y:S01]  /*4ae0*/  R2UR UR5, R24 ;  /* 0x00000000180572ca */ /* 0x010fe200000e0000 */
[----:B------:R-:W-:-:S04]  /*4af0*/  VOTEU.ANY UP3, P0 ;  /* 0x0000000000ff7886 */ /* 0x000fc80000060100 */
[----:B------:R-:W-:Y:S02]  /*4b00*/  VOTEU.ANY UP2, P2 ;  /* 0x0000000000ff7886 */ /* 0x000fe40001040100 */
[----:B------:R-:W4:Y:S01]  /*4b10*/  LDC R27, c[0x0][0xb20] ;  /* 0x0002c800ff1b7b82 */ /* 0x000f220000000800 */
[----:B---3--:R-:W-:-:S07]  /*4b20*/  ISETP.NE.AND P1, PT, R0, 0x1, PT ;  /* 0x000000010000780c */ /* 0x008fce0003f25270 */
[----:B------:R-:W3:Y:S08]  /*4b30*/  LDC.64 R38, c[0x0][0x348] ;  /* 0x0000d200ff267b82 */ /* 0x000ef00000000a00 */
[----:B------:R-:W1:Y:S08]  /*4b40*/  LDC.64 R20, c[0x0][0xb10] ;  /* 0x0002c400ff147b82 */ /* 0x000e700000000a00 */
[----:B------:R-:W1:Y:S08]  /*4b50*/  LDC.64 R6, c[0x0][0xb18] ;  /* 0x0002c600ff067b82 */ /* 0x000e700000000a00 */
[----:B------:R-:W1:Y:S08]  /*4b60*/  LDC.64 R4, c[0x0][0xb28] ;  /* 0x0002ca00ff047b82 */ /* 0x000e700000000a00 */
[----:B------:R-:W1:Y:S08]  /*4b70*/  LDC.64 R16, c[0x0][0x890] ;  /* 0x00022400ff107b82 */ /* 0x000e700000000a00 */
[----:B------:R-:W1:Y:S08]  /*4b80*/  LDC.64 R22, c[0x0][0x990] ;  /* 0x00026400ff167b82 */ /* 0x000e700000000a00 */
[----:B--234-:R-:W1:Y:S02]  /*4b90*/  LDC R34, c[0x0][0x374] ;  /* 0x0000dd00ff227b82 */ /* 0x01ce640000000800 */
.L_x_91:
[----:B------:R-:W-:Y:S04]  /*4ba0*/  SHF.L.U32 R3, R36, 0x1f, RZ ;  /* 0x0000001f24037819 */ /* 0x000fe800000006ff */
[----:B--2---:R-:W2:Y:S02]  /*4bb0*/  SYNCS.PHASECHK.TRANS64.TRYWAIT P0, [UR7+0x1e0], R3 ;  /* 0x0001e003ff0075a7 */ /* 0x004ea40008001107 */
[----:B--2---:R-:W-:Y:S05]  /*4bc0*/  @!P0 BRA `(.L_x_83) ;  /* 0x0000004000048947 */ /* 0x004fea0003800000 */
.L_x_198:
[----:B------:R-:W3:Y:S01]  /*4bd0*/  LDS.128 R28, [UR7+0x220] ;  /* 0x00022007ff1c7984 */ /* 0x000ee20008000c00 */
[----:B------:R-:W-:Y:S01]  /*4be0*/  ISETP.GE.AND P0, PT, R26, 0x1, PT ;  /* 0x000000011a00780c */ /* 0x000fe20003f06270 */
[----:B------:R-:W-:Y:S01]  /*4bf0*/  @!PT LDS RZ, [RZ] ;  /* 0x00000000fffff984 */ /* 0x000fe20000000800 */
[----:B------:R-:W-:Y:S01]  /*4c00*/  @!PT LDS RZ, [RZ] ;  /* 0x00000000fffff984 */ /* 0x000fe20000000800 */
[----:B------:R-:W-:Y:S01]  /*4c10*/  @!PT LDS RZ, [RZ] ;  /* 0x00000000fffff984 */ /* 0x000fe20000000800 */
[----:B------:R-:W-:Y:S01]  /*4c20*/  @!PT LDS RZ, [RZ] ;  /* 0x00000000fffff984 */ /* 0x000fe20000000800 */
[----:B------:R4:W-:Y:S06]  /*4c30*/  MEMBAR.ALL.CTA ;  /* 0x0000000000007992 */ /* 0x0009ec0000008000 */
[----:B----4-:R-:W4:Y:S02]  /*4c40*/  FENCE.VIEW.ASYNC.S ;  /* 0x00000000000073c6 */ /* 0x010f240000000000 */
[----:B----4-:R-:W-:Y:S01]  /*4c50*/  SYNCS.ARRIVE.TRANS64.RED.A1T0 RZ, [UR6], RZ ;  /* 0x000000ffffff79a7 */ /* 0x010fe20008100406 */
[----:B---3--:R-:W-:Y:S11]  /*4c60*/  LOP3.LUT P3, RZ, R30, 0x1, RZ, 0xc0, !PT ;  /* 0x000000011eff7812 */ /* 0x008ff6000786c0ff */
[----:B------:R-:W-:Y:S02]  /*4c70*/  @!UPT UIADD3 URZ, UPT, UPT, URZ, URZ, URZ ;  /* 0x000000fffffff290 */ /* 0x000fe4000fffe0ff */
[----:B------:R-:W-:Y:S02]  /*4c80*/  @P3 MOV R13, R28 ;  /* 0x0000001c000d3202 */ /* 0x000fe40000000f00 */
[----:B------:R-:W-:Y:S01]  /*4c90*/  @P3 LOP3.LUT R8, R29, 0xffff, RZ, 0xc0, !PT ;  /* 0x0000ffff1d083812 */ /* 0x000fe200078ec0ff */
[----:B------:R-:W-:Y:S06]  /*4ca0*/  @!P0 BRA `(.L_x_84) ;  /* 0x0000000000a48947 */ /* 0x000fec0003800000 */
[----:B-1----:R-:W-:Y:S01]  /*4cb0*/  IMAD.HI.U32 R44, R34, R7, RZ ;  /* 0x00000007222c7227 */ /* 0x002fe200078e00ff */
[----:B------:R-:W-:Y:S02]  /*4cc0*/  ISETP.NE.AND P0, PT, R6, 0x1, PT ;  /* 0x000000010600780c */ /* 0x000fe40003f05270 */
[----:B------:R-:W-:Y:S01]  /*4cd0*/  ISETP.NE.AND P2, PT, R26, 0x1, PT ;  /* 0x000000011a00780c */ /* 0x000fe20003f45270 */
[-C--:B------:R-:W-:Y:S01]  /*4ce0*/  IMAD.HI.U32 R42, R37, R20.reuse, RZ ;  /* 0x00000014252a7227 */ /* 0x080fe200078e00ff */
[----:B------:R-:W-:Y:S02]  /*4cf0*/  SHF.R.U32.HI R41, RZ, R27, R44 ;  /* 0x0000001bff297219 */ /* 0x000fe4000001162c */
[----:B------:R-:W-:Y:S01]  /*4d00*/  ISETP.NE.AND P4, PT, R2, 0x1, PT ;  /* 0x000000010200780c */ /* 0x000fe20003f85270 */
[----:B------:R-:W-:Y:S01]  /*4d10*/  IMAD.HI.U32 R48, R8, R7, RZ ;  /* 0x0000000708307227 */ /* 0x000fe200078e00ff */
[----:B------:R-:W-:Y:S02]  /*4d20*/  SHF.R.U32.HI R42, RZ, R21, R42 ;  /* 0x00000015ff2a7219 */ /* 0x000fe4000001162a */
[----:B--2---:R-:W-:Y:S01]  /*4d30*/  SEL R3, R34, R41, !P0 ;  /* 0x0000002922037207 */ /* 0x004fe20004000000 */
[----:B------:R-:W-:Y:S01]  /*4d40*/  IMAD.HI.U32 R44, R13, R20, RZ ;  /* 0x000000140d2c7227 */ /* 0x000fe200078e00ff */
[----:B------:R-:W-:Y:S02]  /*4d50*/  SEL R11, R37, R42, !P4 ;  /* 0x0000002a250b7207 */ /* 0x000fe40006000000 */
[----:B------:R-:W-:Y:S01]  /*4d60*/  SHF.R.U32.HI R41, RZ, R27, R48 ;  /* 0x0000001bff297219 */ /* 0x000fe20000011630 */
[-C--:B------:R-:W-:Y:S01]  /*4d70*/  IMAD.HI.U32 R46, R3, R4.reuse, RZ ;  /* 0x00000004032e7227 */ /* 0x080fe200078e00ff */
[----:B------:R-:W-:Y:S02]  /*4d80*/  SHF.R.U32.HI R44, RZ, R21, R44 ;  /* 0x00000015ff2c7219 */ /* 0x000fe4000001162c */
[----:B------:R-:W-:Y:S01]  /*4d90*/  SEL R9, R8, R41, !P0 ;  /* 0x0000002908097207 */ /* 0x000fe20004000000 */
[-C--:B------:R-:W-:Y:S01]  /*4da0*/  IMAD.HI.U32 R42, R11, R4.reuse, RZ ;  /* 0x000000040b2a7227 */ /* 0x080fe200078e00ff */
[-C--:B------:R-:W-:Y:S03]  /*4db0*/  @P2 SHF.R.U32.HI R3, RZ, R5.reuse, R46 ;  /* 0x00000005ff032219 */ /* 0x080fe6000001162e */
[----:B------:R-:W-:Y:S01]  /*4dc0*/  IMAD.HI.U32 R14, R9, R4, RZ ;  /* 0x00000004090e7227 */ /* 0x000fe200078e00ff */
[----:B------:R-:W-:Y:S03]  /*4dd0*/  @P2 SHF.R.U32.HI R11, RZ, R5, R42 ;  /* 0x00000005ff0b2219 */ /* 0x000fe6000001162a */
[C---:B------:R-:W-:Y:S01]  /*4de0*/  IMAD R10, R26.reuse, R3, RZ ;  /* 0x000000031a0a7224 */ /* 0x040fe200078e02ff */
[----:B------:R-:W-:Y:S01]  /*4df0*/  SEL R3, R13, R44, !P4 ;  /* 0x0000002c0d037207 */ /* 0x000fe20006000000 */
[C---:B------:R-:W-:Y:S01]  /*4e00*/  IMAD R12, R26.reuse, R11, RZ ;  /* 0x0000000b1a0c7224 */ /* 0x040fe200078e02ff */
[-C--:B------:R-:W-:Y:S02]  /*4e10*/  SHF.R.U32.HI R14, RZ, R5.reuse, R14 ;  /* 0x00000005ff0e7219 */ /* 0x080fe4000001160e */
[C---:B------:R-:W-:Y:S02]  /*4e20*/  ISETP.GE.AND P0, PT, R9.reuse, R10, PT ;  /* 0x0000000a0900720c */ /* 0x040fe40003f06270 */
[----:B------:R-:W-:Y:S02]  /*4e30*/  SEL R15, R9, R14, !P2 ;  /* 0x0000000e090f7207 */ /* 0x000fe40005000000 */
[C---:B------:R-:W-:Y:S03]  /*4e40*/  ISETP.GE.OR P0, PT, R3.reuse, R12, P0 ;  /* 0x0000000c0300720c */ /* 0x040fe60000706670 */
[----:B------:R-:W-:Y:S04]  /*4e50*/  IMAD.MOV R14, RZ, RZ, -R15 ;  /* 0x000000ffff0e7224 */ /* 0x000fe800078e0a0f */
[----:B------:R-:W-:Y:S06]  /*4e60*/  IMAD R14, R26, R14, R9 ;  /* 0x0000000e1a0e7224 */ /* 0x000fec00078e0209 */
[C---:B------:R-:W-:Y:S05]  /*4e70*/  @!P0 IMAD.HI.U32 R10, R3.reuse, R4, RZ ;  /* 0x00000004030a8227 */ /* 0x040fea00078e00ff */
[----:B------:R-:W-:Y:S04]  /*4e80*/  @!P0 SHF.R.U32.HI R10, RZ, R5, R10 ;  /* 0x00000005ff0a8219 */ /* 0x000fe8000001160a */
[----:B------:R-:W-:Y:S01]  /*4e90*/  @!P0 SEL R0, R3, R10, !P2 ;  /* 0x0000000a03008207 */ /* 0x000fe20005000000 */
[----:B------:R-:W-:Y:S03]  /*4ea0*/  IMAD.MOV R10, RZ, RZ, -R3 ;  /* 0x000000ffff0a7224 */ /* 0x000fe600078e0a03 */
[----:B------:R-:W-:Y:S01]  /*4eb0*/  @!P0 IADD3 R15, PT, PT, R15, -R0, RZ ;  /* 0x800000000f0f8210 */ /* 0x000fe20007ffe0ff */
[----:B------:R-:W-:Y:S01]  /*4ec0*/  @!P0 IMAD R0, R11, R14, R0 ;  /* 0x0000000e0b008224 */ /* 0x000fe200078e0200 */
[----:B------:R-:W-:Y:S01]  /*4ed0*/  IADD3 R11, PT, PT, -R9, RZ, RZ ;  /* 0x000000ff090b7210 */ /* 0x000fe20007ffe1ff */
[----:B------:R-:W-:Y:S02]  /*4ee0*/  IMAD R13, R2, R10, R13 ;  /* 0x0000000a020d7224 */ /* 0x000fe400078e020d */
[----:B------:R-:W-:Y:S02]  /*4ef0*/  @!P0 IMAD R9, R15, R26, R3 ;  /* 0x0000001a0f098224 */ /* 0x000fe400078e0203 */
[----:B------:R-:W-:Y:S02]  /*4f00*/  @!P0 IMAD.MOV.U32 R3, RZ, RZ, R0 ;  /* 0x000000ffff038224 */ /* 0x000fe400078e0000 */
[----:B------:R-:W-:Y:S02]  /*4f10*/  IMAD R8, R6, R11, R8 ;  /* 0x0000000b06087224 */ /* 0x000fe400078e0208 */
[----:B------:R-:W-:Y:S02]  /*4f20*/  IMAD R13, R3, R2, R13 ;  /* 0x00000002030d7224 */ /* 0x000fe400078e020d */
[----:B------:R-:W-:Y:S02]  /*4f30*/  IMAD R8, R9, R6, R8 ;  /* 0x0000000609087224 */ /* 0x000fe400078e0208 */
.L_x_84:
[----:B------:R-:W-:Y:S05]  /*4f40*/  BRA.U UP0, `(.L_x_85) ;  /* 0x0000000100107547 */ /* 0x000fea000b800000 */
[----:B--2---:R-:W-:Y:S04]  /*4f50*/  MOV R0, UR15 ;  /* 0x0000000f00007c02 */ /* 0x004fe80008000f00 */
[----:B------:R-:W-:Y:S04]  /*4f60*/  SHF.L.U32 R3, R0, 0x1f, RZ ;  /* 0x0000001f00037819 */ /* 0x000fe800000006ff */
[----:B------:R-:W2:Y:S02]  /*4f70*/  SYNCS.PHASECHK.TRANS64.TRYWAIT P0, [UR7+0x1d8], R3 ;  /* 0x0001d803ff0075a7 */ /* 0x000ea40008001107 */
[----:B--2---:R-:W-:Y:S05]  /*4f80*/  @!P0 BRA `(.L_x_86) ;  /* 0x0000003c002c8947 */ /* 0x004fea0003800000 */
.L_x_85:
[----:B-1----:R-:W-:Y:S02]  /*4f90*/  ISETP.NE.U32.AND P2, PT, R16, RZ, PT ;  /* 0x000000ff1000720c */ /* 0x002fe40003f45070 */
[----:B------:R-:W-:Y:S02]  /*4fa0*/  R2UR UR10, R18 ;  /* 0x00000000120a72ca */ /* 0x000fe400000e0000 */
[C---:B------:R-:W-:Y:S02]  /*4fb0*/  ISETP.NE.AND.EX P2, PT, R17.reuse, RZ, PT, P2 ;  /* 0x000000ff1100720c */ /* 0x040fe40003f45320 */
[----:B------:R-:W-:Y:S04]  /*4fc0*/  ISETP.NE.U32.AND P0, PT, R16, RZ, PT ;  /* 0x000000ff1000720c */ /* 0x000fe80003f05070 */
[----:B------:R-:W-:Y:S05]  /*4fd0*/  ISETP.NE.AND.EX P0, PT, R17, RZ, PT, P0 ;  /* 0x000000ff1100720c */ /* 0x000fea0003f05300 */
[----:B------:R-:W-:Y:S02]  /*4fe0*/  USHF.L.U32 UR10, UR10, 0x6, URZ ;  /* 0x000000060a0a7899 */ /* 0x000fe400080006ff */
[----:B------:R-:W-:Y:S10]  /*4ff0*/  @!P2 BRA `(.L_x_87) ;  /* 0x00000000002ca947 */ /* 0x000ff40003800000 */
[----:B------:R-:W-:Y:S01]  /*5000*/  UPLOP3.LUT UP4, UPT, UPT, UPT, UP3, 0x80, 0x8 ;  /* 0x000000000008789c */ /* 0x000fe20003f8f030 */
[----:B------:R-:W-:Y:S05]  /*5010*/  HFMA2 R63, -RZ, RZ, 0, 5.9604644775390625e-08 ;  /* 0x00000001ff3f7431 */ /* 0x000fea00000001ff */
[----:B------:R-:W-:Y:S11]  /*5020*/  PLOP3.LUT P2, PT, PT, PT, UP4, 0x80, 0x8 ;  /* 0x000000000008781c */ /* 0x000ff60003f4f048 */
[----:B------:R-:W-:Y:S02]  /*5030*/  @!UPT UIADD3 URZ, UPT, UPT, URZ, URZ, URZ ;  /* 0x000000fffffff290 */ /* 0x000fe4000fffe0ff */
[----:B------:R-:W1:Y:S01]  /*5040*/  @P2 LDC.64 R10, c[0x0][0x888] ;  /* 0x00022200ff0a2b82 */ /* 0x000e620000000a00 */
[----:B--2---:R-:W-:Y:S04]  /*5050*/  @P2 IMAD R0, R19, R16, RZ ;  /* 0x0000001013002224 */ /* 0x004fe800078e02ff */
[----:B-1----:R-:W-:Y:S01]  /*5060*/  @P2 IMAD.WIDE R10, R0, 0x4, R10 ;  /* 0x00000004000a2825 */ /* 0x002fe200078e020a */
[----:B------:R-:W-:Y:S04]  /*5070*/  MOV R0, 0x1 ;  /* 0x0000000100007802 */ /* 0x000fe80000000f00 */
[----:B------:R1:W5:Y:S01]  /*5080*/  @P2 LDG.E R35, desc[UR50][R10.64] ;  /* 0x000000320a232981 */ /* 0x000362000c1e1900 */
[----:B------:R-:W-:Y:S01]  /*5090*/  @!P2 PRMT R63, R0, 0x7610, R63 ;  /* 0x00007610003fa816 */ /* 0x000fe2000000003f */
[----:B-1----:R-:W3:Y:S06]  /*50a0*/  @!P2 LDC R35, c[0x0][0x880] ;  /* 0x00022000ff23ab82 */ /* 0x002eec0000000800 */
.L_x_87:
[----:B---3-5:R-:W-:Y:S01]  /*50b0*/  @!P0 FSETP.EQ.AND P4, PT, R35, RZ, PT ;  /* 0x000000ff2300820b */ /* 0x028fe20003f82000 */
[----:B------:R-:W-:Y:S01]  /*50c0*/  @!UPT UIADD3 URZ, UPT, UPT, URZ, URZ, URZ ;  /* 0x000000fffffff290 */ /* 0x000fe2000fffe0ff */
[----:B------:R-:W-:Y:S11]  /*50d0*/  @!P0 BRA `(.L_x_88) ;  /* 0x0000000000148947 */ /* 0x000ff60003800000 */
[----:B------:R-:W-:Y:S02]  /*50e0*/  LOP3.LUT P0, RZ, R63, 0xff, RZ, 0xc0, !PT ;  /* 0x000000ff3fff7812 */ /* 0x000fe4000780c0ff */
[----:B------:R-:W-:Y:S04]  /*50f0*/  PLOP3.LUT P4, PT, PT, PT, UP4, 0x80, 0x8 ;  /* 0x000000000008781c */ /* 0x000fe80003f8f048 */
[----:B------:R-:W-:Y:S07]  /*5100*/  PLOP3.LUT P4, PT, P4, PT, PT, 0x8, 0x80 ;  /* 0x000000000080781c */ /* 0x000fee000278e170 */
[----:B------:R-:W-:Y:S11]  /*5110*/  @P0 FSETP.EQ.AND P4, PT, R35, RZ, PT ;  /* 0x000000ff2300020b */ /* 0x000ff60003f82000 */
[----:B------:R-:W-:Y:S02]  /*5120*/  @!UPT UIADD3 URZ, UPT, UPT, URZ, URZ, URZ ;  /* 0x000000fffffff290 */ /* 0x000fe4000fffe0ff */
.L_x_88:
[----:B--2---:R-:W-:Y:S01]  /*5130*/  SHF.L.U32 R0, R40, 0x1f, RZ ;  /* 0x0000001f28007819 */ /* 0x004fe200000006ff */
[----:B------:R-:W-:Y:S01]  /*5140*/  ULEA UR17, UR18, UR7, 0x3 ;  /* 0x0000000712117291 */ /* 0x000fe2000f8e18ff */
[----:B------:R-:W-:Y:S01]  /*5150*/  ISETP.NE.AND P0, PT, R24, 0x1, PT ;  /* 0x000000011800780c */ /* 0x000fe20003f05270 */
[----:B------:R-:W-:Y:S04]  /*5160*/  IMAD.SHL.U32 R10, R45, 0x40, RZ ;  /* 0x000000402d0a7824 */ /* 0x000fe800078e00ff */
[C---:B------:R-:W-:Y:S01]  /*5170*/  IMAD.HI.U32 R11, R10.reuse, R25, RZ ;  /* 0x000000190a0b7227 */ /* 0x040fe200078e00ff */
[C---:B------:R-:W-:Y:S02]  /*5180*/  R2UR UR11, R10.reuse ;  /* 0x000000000a0b72ca */ /* 0x040fe400000e0000 */
[----:B------:R-:W1:Y:S02]  /*5190*/  SYNCS.PHASECHK.TRANS64.TRYWAIT P2, [UR17+0x1b8], R0 ;  /* 0x0001b800ff0075a7 */ /* 0x000e640008041111 */
[----:B------:R-:W-:Y:S04]  /*51a0*/  SHF.R.U32.HI R11, RZ, R32, R11 ;  /* 0x00000020ff0b7219 */ /* 0x000fe8000001160b */
[----:B------:R-:W-:Y:S02]  /*51b0*/  SEL R11, R10, R11, !P0 ;  /* 0x0000000b0a0b7207 */ /* 0x000fe40004000000 */
[----:B------:R-:W-:Y:S02]  /*51c0*/  ELECT P0, URZ, PT ;  /* 0x0000000000ff782f */ /* 0x000fe40003800000 */
[C---:B------:R-:W-:Y:S01]  /*51d0*/  R2UR UR8, R11.reuse ;  /* 0x000000000b0872ca */ /* 0x040fe200000e0000 */
[C---:B------:R-:W-:Y:S01]  /*51e0*/  IMAD.HI.U32 R12, R11.reuse, R22, RZ ;  /* 0x000000160b0c7227 */ /* 0x040fe200078e00ff */
[----:B------:R-:W-:Y:S02]  /*51f0*/  PLOP3.LUT P4, PT, P4, P0, PT, 0xf2, 0x2f ;  /* 0x00000000002f781c */ /* 0x000fe40002781e72 */
[----:B------:R-:W-:Y:S01]  /*5200*/  R2UR UR12, R11 ;  /* 0x000000000b0c72ca */ /* 0x000fe200000e0000 */
[----:B------:R-:W-:Y:S01]  /*5210*/  IMAD.MOV R9, RZ, RZ, -R11 ;  /* 0x000000ffff097224 */ /* 0x000fe200078e0a0b */
[----:B------:R-:W-:Y:S04]  /*5220*/  SHF.R.U32.HI R3, RZ, R23, R12 ;  /* 0x00000017ff037219 */ /* 0x000fe8000001160c */
[----:B------:R-:W-:Y:S02]  /*5230*/  R2UR UR13, R3 ;  /* 0x00000000030d72ca */ /* 0x000fe400000e0000 */
[----:B------:R-:W-:Y:S03]  /*5240*/  R2UR UR9, R9 ;  /* 0x00000000090972ca */ /* 0x000fe600000e0000 */
[----:B------:R-:W-:Y:S05]  /*5250*/  @!P4 IADD3 R18, P0, PT, R38, 0x580, RZ ;  /* 0x000005802612c810 */ /* 0x000fea0007f1e0ff */
[----:B------:R-:W-:Y:S03]  /*5260*/  @!P4 IMAD.X R12, RZ, RZ, R39, P0 ;  /* 0x000000ffff0cc224 */ /* 0x000fe600000e0627 */
[----:B------:R-:W-:Y:S02]  /*5270*/  USEL UR13, UR8, UR13, !UP2 ;  /* 0x0000000d080d7287 */ /* 0x000fe4000d000000 */
[----:B------:R-:W-:Y:S04]  /*5280*/  UIMAD UR11, UR5, UR9, UR11 ;  /* 0x00000009050b72a4 */ /* 0x000fe8000f8e020b */
[----:B------:R-:W-:Y:S05]  /*5290*/  IMAD R3, RZ, RZ, -UR13 ;  /* 0x8000000dff037e24 */ /* 0x000fea000f8e02ff */
[----:B------:R-:W-:Y:S11]  /*52a0*/  R2UR UR8, R3 ;  /* 0x00000000030872ca */ /* 0x000ff600000e0000 */
[----:B------:R-:W-:Y:S02]  /*52b0*/  @!UPT UIADD3 URZ, UPT, UPT, URZ, URZ, URZ ;  /* 0x000000fffffff290 */ /* 0x000fe4000fffe0ff */
[----:B------:R-:W-:Y:S01]  /*52c0*/  UIMAD UR12, UR4, UR8, UR12 ;  /* 0x00000008040c72a4 */ /* 0x000fe2000f8e020c */
[----:B-1----:R-:W-:Y:S11]  /*52d0*/  @!P2 BRA `(.L_x_89) ;  /* 0x000000380070a947 */ /* 0x002ff60003800000 */
.L_x_201:
[----:B------:R-:W2:Y:S01]  /*52e0*/  LDC.64 R14, c[0x0][0xb10] ;  /* 0x0002c400ff0e7b82 */ /* 0x000ea20000000a00 */
[----:B------:R-:W-:Y:S01]  /*52f0*/  @!P4 R2UR UR14, R18 ;  /* 0x00000000120ec2ca */ /* 0x000fe200000e0000 */
[----:B------:R-:W-:Y:S01]  /*5300*/  VOTEU.ALL UP1, P4 ;  /* 0x0000000000ff7886 */ /* 0x000fe20002020000 */
[----:B------:R-:W-:Y:S01]  /*5310*/  @!P4 R2UR UR8, R12 ;  /* 0x000000000c08c2ca */ /* 0x000fe200000e0000 */
[----:B------:R-:W-:Y:S01]  /*5320*/  UIADD3 UR9, UPT, UPT, UR17, 0x1a0, URZ ;  /* 0x000001a011097890 */ /* 0x000fe2000fffe0ff */
[----:B------:R-:W-:Y:S03]  /*5330*/  @!P4 IMAD.MOV.U32 R18, RZ, RZ, 0x1000 ;  /* 0x00001000ff12c424 */ /* 0x000fe600078e00ff */
[----:B------:R-:W3:Y:S01]  /*5340*/  LDC.64 R10, c[0x0][0xb18] ;  /* 0x0002c600ff0a7b82 */ /* 0x000ee20000000a00 */
[----:B------:R-:W-:Y:S01]  /*5350*/  @!UP1 UPRMT UR20, URZ, 0x40, URZ ;  /* 0x00000040ff149896 */ /* 0x000fe200080000ff */
[----:B------:R-:W-:Y:S01]  /*5360*/  @P3 SHF.R.U32.HI R19, RZ, 0x10, R29 ;  /* 0x00000010ff133819 */ /* 0x000fe2000001161d */
[----:B------:R-:W-:Y:S01]  /*5370*/  VOTEU.ALL UP0, P4 ;  /* 0x0000000000ff7886 */ /* 0x000fe20002000000 */
[----:B------:R-:W-:Y:S04]  /*5380*/  UIADD3 UR16, UPT, UPT, UR18, 0x1, URZ ;  /* 0x0000000112107890 */ /* 0x000fe8000fffe0ff */
[----:B-1----:R-:W1:Y:S01]  /*5390*/  @!P1 LDC R0, c[0x0][0xb20] ;  /* 0x0002c800ff009b82 */ /* 0x002e620000000800 */
[----:B------:R-:W-:Y:S01]  /*53a0*/  @!UP1 UPRMT UR20, UR20, 0x5410, URZ ;  /* 0x0000541014149896 */ /* 0x000fe200080000ff */
[----:B------:R-:W-:Y:S01]  /*53b0*/  IMAD.U32 R42, RZ, RZ, UR14 ;  /* 0x0000000eff2a7e24 */ /* 0x000fe2000f8e00ff */
[----:B------:R-:W-:Y:S05]  /*53c0*/  UISETP.NE.AND UP5, UPT, UR16, 0x3, UPT ;  /* 0x000000031000788c */ /* 0x000fea000bfa5270 */
[----:B------:R-:W4:Y:S01]  /*53d0*/  @!P1 LDC R3, c[0x0][0xb0c] ;  /* 0x0002c300ff039b82 */ /* 0x000f220000000800 */
[----:B------:R-:W-:Y:S01]  /*53e0*/  IMAD.U32 R43, RZ, RZ, UR8 ;  /* 0x00000008ff2b7e24 */ /* 0x000fe2000f8e00ff */
[----:B------:R-:W-:Y:S01]  /*53f0*/  @!UP1 ULEA UR8, UR18, UR7, 0xc ;  /* 0x0000000712089291 */ /* 0x000fe2000f8e60ff */
[----:B------:R-:W-:Y:S01]  /*5400*/  @!P4 R2UR UR22, R42 ;  /* 0x000000002a16c2ca */ /* 0x000fe200000e0000 */
[----:B------:R-:W-:Y:S02]  /*5410*/  UPRMT UR19, UR45, 0x654, UR9 ;  /* 0x000006542d137896 */ /* 0x000fe40008000009 */
[----:B------:R-:W-:Y:S01]  /*5420*/  @!P4 R2UR UR23, R43 ;  /* 0x000000002b17c2ca */ /* 0x000fe200000e0000 */
[----:B------:R-:W-:Y:S02]  /*5430*/  @!UP1 UIADD3 UR8, UPT, UPT, UR8, 0x400, URZ ;  /* 0x0000040008089890 */ /* 0x000fe4000fffe0ff */
[----:B------:R-:W-:Y:S02]  /*5440*/  USEL UR18, URZ, 0x1, UP5 ;  /* 0x00000001ff127887 */ /* 0x000fe4000a800000 */
[----:B------:R-:W-:Y:S04]  /*5450*/  USEL UR16, UR16, URZ, UP5 ;  /* 0x000000ff10107287 */ /* 0x000fe8000a800000 */
[----:B------:R-:W-:Y:S01]  /*5460*/  ULEA UR14, UR16, UR7, 0x3 ;  /* 0x00000007100e7291 */ /* 0x000fe2000f8e18ff */
[----:B------:R-:W-:Y:S03]  /*5470*/  LOP3.LUT R40, R40, UR18, RZ, 0x3c, !PT ;  /* 0x0000001228287c12 */ /* 0x000fe6000f8e3cff */
[----:B------:R1:W-:Y:S01]  /*5480*/  @!UP0 UTMALDG.4D.IM2COL [UR8], [UR22], UR20 ;  /* 0x00000008160083b4 */ /* 0x0003e20008058014 */
[----:B------:R1:W-:Y:S01]  /*5490*/  @!P4 SYNCS.ARRIVE.TRANS64.RED.A0TR RZ, [UR17+0x1a0], R18 ;  /* 0x0001a012ffffc9a7 */ /* 0x0003e20008300411 */
[----:B------:R-:W-:Y:S02]  /*54a0*/  SHF.L.U32 R12, R40, 0x1f, RZ ;  /* 0x0000001f280c7819 */ /* 0x000fe400000006ff */
[----:B----4-:R-:W-:Y:S01]  /*54b0*/  @!P1 ISETP.NE.AND P2, PT, R3, 0x1, PT ;  /* 0x000000010300980c */ /* 0x010fe20003f45270 */
[C---:B--2---:R-:W-:Y:S01]  /*54c0*/  @!P1 IMAD.HI.U32 R14, R13.reuse, R14, RZ ;  /* 0x0000000e0d0e9227 */ /* 0x044fe200078e00ff */
[----:B---3--:R-:W-:Y:S03]  /*54d0*/  @!P1 ISETP.NE.AND P0, PT, R10, 0x1, PT ;  /* 0x000000010a00980c */ /* 0x008fe60003f05270 */
[C---:B------:R-:W-:Y:S01]  /*54e0*/  @!P1 IMAD.HI.U32 R11, R8.reuse, R11, RZ ;  /* 0x0000000b080b9227 */ /* 0x040fe200078e00ff */
[----:B------:R-:W-:Y:S04]  /*54f0*/  @!P1 SHF.R.U32.HI R14, RZ, R15, R14 ;  /* 0x0000000fff0e9219 */ /* 0x000fe8000001160e */
[----:B-1----:R-:W-:Y:S01]  /*5500*/  @!P1 SHF.R.U32.HI R9, RZ, R0, R11 ;  /* 0x00000000ff099219 */ /* 0x002fe2000001160b */
[----:B------:R-:W-:Y:S01]  /*5510*/  SYNCS.ARRIVE.TRANS64.RED.A1T0 RZ, [UR19], RZ ;  /* 0x000000ffffff79a7 */ /* 0x000fe20008100413 */
[----:B------:R-:W-:Y:S02]  /*5520*/  @!P1 SEL R14, R13, R14, !P2 ;  /* 0x0000000e0d0e9207 */ /* 0x000fe40005000000 */
[----:B------:R-:W-:Y:S01]  /*5530*/  @!P1 SEL R9, R8, R9, !P0 ;  /* 0x0000000908099207 */ /* 0x000fe20004000000 */
[----:B------:R-:W1:Y:S04]  /*5540*/  SYNCS.PHASECHK.TRANS64.TRYWAIT P5, [UR14+0x1b8], R12 ;  /* 0x0001b80cff0075a7 */ /* 0x000e6800080a110e */
[----:B------:R-:W-:Y:S02]  /*5550*/  @!P1 IMAD.IADD R0, R9, 0x1, -R14 ;  /* 0x0000000109009824 */ /* 0x000fe400078e0a0e */
[----:B------:R-:W-:Y:S02]  /*5560*/  @!P1 IMAD.IADD R9, R14, 0x1, -R9 ;  /* 0x000000010e099824 */ /* 0x000fe400078e0a09 */
[----:B------:R-:W-:Y:S02]  /*5570*/  @!P1 IMAD R13, R0, R3, R13 ;  /* 0x00000003000d9224 */ /* 0x000fe400078e020d */
[----:B------:R-:W-:Y:S01]  /*5580*/  @!P1 IMAD R8, R9, R10, R8 ;  /* 0x0000000a09089224 */ /* 0x000fe200078e0208 */
[----:B-1----:R-:W-:Y:S06]  /*5590*/  @!P5 BRA `(.L_x_90) ;  /* 0x0000003400d8d947 */ /* 0x002fec0003800000 */
.L_x_203:
[----:B-1----:R-:W-:Y:S01]  /*55a0*/  @!P4 IADD3 R3, P0, PT, R38, 0x580, RZ ;  /* 0x000005802603c810 */ /* 0x002fe20007f1e0ff */
[----:B------:R-:W-:Y:S01]  /*55b0*/  VOTEU.ALL UP1, P4 ;  /* 0x0000000000ff7886 */ /* 0x000fe20002020000 */
[----:B------:R-:W-:Y:S01]  /*55c0*/  UIADD3 UR17, UPT, UPT, UR16, 0x1, URZ ;  /* 0x0000000110117890 */ /* 0x000fe2000fffe0ff */
[----:B------:R-:W-:Y:S01]  /*55d0*/  LOP3.LUT R36, R36, 0x1, RZ, 0x3c, !PT ;  /* 0x0000000124247812 */ /* 0x000fe200078e3cff */
[----:B------:R-:W-:Y:S01]  /*55e0*/  VOTEU.ALL UP0, P4 ;  /* 0x0000000000ff7886 */ /* 0x000fe20002000000 */
[----:B------:R-:W-:Y:S01]  /*55f0*/  @!P4 IMAD.X R0, RZ, RZ, R39, P0 ;  /* 0x000000ffff00c224 */ /* 0x000fe200000e0627 */
[----:B------:R-:W-:Y:S01]  /*5600*/  @!P4 R2UR UR9, R3 ;  /* 0x000000000309c2ca */ /* 0x000fe200000e0000 */
[----:B------:R-:W-:Y:S01]  /*5610*/  @!UP1 UIADD3 UR10, UPT, UPT, UR10, 0x20, URZ ;  /* 0x000000200a0a9890 */ /* 0x000fe2000fffe0ff */
[----:B------:R-:W-:Y:S01]  /*5620*/  IMAD.IADD R18, R8, 0x1, R62 ;  /* 0x0000000108127824 */ /* 0x000fe200078e023e */
[----:B------:R-:W-:Y:S01]  /*5630*/  UISETP.NE.AND UP5, UPT, UR17, 0x3, UPT ;  /* 0x000000031100788c */ /* 0x000fe2000bfa5270 */
[----:B------:R-:W-:Y:S01]  /*5640*/  @!P4 R2UR UR8, R0 ;  /* 0x000000000008c2ca */ /* 0x000fe200000e0000 */
[----:B------:R-:W-:Y:S04]  /*5650*/  IMAD.IADD R45, R13, 0x1, R64 ;  /* 0x000000010d2d7824 */ /* 0x000fe800078e0240 */
[----:B------:R-:W-:Y:S04]  /*5660*/  PLOP3.LUT P0, PT, PT, PT, UP5, 0x80, 0x8 ;  /* 0x000000000008781c */ /* 0x000fe80003f0f058 */
[----:B------:R-:W-:Y:S01]  /*5670*/  IMAD.U32 R10, RZ, RZ, UR9 ;  /* 0x00000009ff0a7e24 */ /* 0x000fe2000f8e00ff */
[----:B------:R-:W-:Y:S01]  /*5680*/  UIADD3 UR9, UPT, UPT, UR14, 0x1a0, URZ ;  /* 0x000001a00e097890 */ /* 0x000fe2000fffe0ff */
[----:B------:R-:W-:Y:S02]  /*5690*/  SEL R3, RZ, 0x1, P0 ;  /* 0x00000001ff037807 */ /* 0x000fe40000000000 */
[----:B------:R-:W-:Y:S01]  /*56a0*/  IMAD.U32 R11, RZ, RZ, UR8 ;  /* 0x00000008ff0b7e24 */ /* 0x000fe2000f8e00ff */
[----:B------:R-:W-:Y:S01]  /*56b0*/  @!UP1 ULEA UR8, UR16, UR7, 0xc ;  /* 0x0000000710089291 */ /* 0x000fe2000f8e60ff */
[----:B------:R-:W-:Y:S01]  /*56c0*/  @!P4 R2UR UR20, R10 ;  /* 0x000000000a14c2ca */ /* 0x000fe200000e0000 */
[----:B------:R-:W-:Y:S01]  /*56d0*/  @!UP1 UPRMT UR16, URZ, 0x40, URZ ;  /* 0x00000040ff109896 */ /* 0x000fe200080000ff */
[----:B------:R-:W-:Y:S01]  /*56e0*/  LOP3.LUT R40, R40, R3, RZ, 0x3c, !PT ;  /* 0x0000000328287212 */ /* 0x000fe200078e3cff */
[----:B------:R-:W-:Y:S01]  /*56f0*/  @!UP1 UIADD3 UR8, UPT, UPT, UR8, 0x400, URZ ;  /* 0x0000040008089890 */ /* 0x000fe2000fffe0ff */
[----:B------:R-:W-:Y:S01]  /*5700*/  @!P4 R2UR UR21, R11 ;  /* 0x000000000b15c2ca */ /* 0x000fe200000e0000 */
[----:B------:R-:W-:Y:S02]  /*5710*/  @!UP1 UPRMT UR19, UR16, 0x5410, URZ ;  /* 0x0000541010139896 */ /* 0x000fe400080000ff */
[----:B------:R-:W-:Y:S10]  /*5720*/  UPRMT UR18, UR45, 0x654, UR9 ;  /* 0x000006542d127896 */ /* 0x000ff40008000009 */
[----:B------:R2:W-:Y:S01]  /*5730*/  @!UP0 UTMALDG.4D.IM2COL [UR8], [UR20], UR19 ;  /* 0x00000008140083b4 */ /* 0x0005e20008058013 */
[----:B------:R2:W-:Y:S01]  /*5740*/  @!P4 SYNCS.ARRIVE.TRANS64.RED.A0TR RZ, [UR14+0x1a0], R33 ;  /* 0x0001a021ffffc9a7 */ /* 0x0005e2000830040e */
[----:B------:R-:W-:Y:S01]  /*5750*/  UPLOP3.LUT UP0, UPT, UPT, UPT, UPT, 0x80, 0x8 ;  /* 0x000000000008789c */ /* 0x000fe20003f0f070 */
[----:B------:R-:W-:Y:S01]  /*5760*/  SYNCS.ARRIVE.TRANS64.RED.A1T0 RZ, [UR18], RZ ;  /* 0x000000ffffff79a7 */ /* 0x000fe20008100412 */
[----:B------:R-:W-:Y:S01]  /*5770*/  USEL UR18, UR17, URZ, UP5 ;  /* 0x000000ff11127287 */ /* 0x000fe2000a800000 */
[----:B------:R-:W-:Y:S11]  /*5780*/  @P3 BRA `(.L_x_91) ;  /* 0xfffffff400043947 */ /* 0x000ff6000383ffff */
[----:B------:R-:W-:Y:S01]  /*5790*/  UIADD3 UR7, UPT, UPT, UR7, 0x1b8, URZ ;  /* 0x000001b807077890 */ /* 0x000fe2000fffe0ff */
[----:B------:R-:W-:-:S03]  /*57a0*/  SHF.L.U32 R3, R40, 0x1f, RZ ;  /* 0x0000001f28037819 */ /* 0x000fc600000006ff */
[----:B------:R-:W-:-:S09]  /*57b0*/  ULEA UR4, UR18, UR7, 0x3 ;  /* 0x0000000712047291 */ /* 0x000fd2000f8e18ff */
[----:B------:R-:W1:Y:S02]  /*57c0*/  SYNCS.PHASECHK.TRANS64.TRYWAIT P0, [UR4], R3 ;  /* 0x00000003ff0075a7 */ /* 0x000e640008001104 */
[----:B-1----:R-:W-:Y:S05]  /*57d0*/  @!P0 BRA `(.L_x_92) ;  /* 0x0000003400608947 */ /* 0x002fea0003800000 */
.L_x_205:
[----:B------:R-:W-:-:S04]  /*57e0*/  UIADD3 UR4, UPT, UPT, UR18, 0x1, URZ ;  /* 0x0000000112047890 */ /* 0x000fc8000fffe0ff */
[----:B------:R-:W-:-:S04]  /*57f0*/  UISETP.NE.AND UP0, UPT, UR4, 0x3, UPT ;  /* 0x000000030400788c */ /* 0x000fc8000bf05270 */
[----:B------:R-:W-:Y:S02]  /*5800*/  USEL UR4, UR4, URZ, UP0 ;  /* 0x000000ff04047287 */ /* 0x000fe40008000000 */
[----:B------:R-:W-:-:S04]  /*5810*/  PLOP3.LUT P0, PT, PT, PT, UP0, 0x80, 0x8 ;  /* 0x000000000008781c */ /* 0x000fc80003f0f008 */
[----:B-1----:R-:W-:Y:S01]  /*5820*/  SEL R3, RZ, 0x1, P0 ;  /* 0x00000001ff037807 */ /* 0x002fe20000000000 */
[----:B------:R-:W-:-:S03]  /*5830*/  IMAD.U32 R0, RZ, RZ, UR4 ;  /* 0x00000004ff007e24 */ /* 0x000fc6000f8e00ff */
[----:B------:R-:W-:Y:S02]  /*5840*/  LOP3.LUT R40, R40, R3, RZ, 0x3c, !PT ;  /* 0x0000000328287212 */ /* 0x000fe400078e3cff */
[C---:B------:R-:W-:Y:S01]  /*5850*/  LEA R2, R0.reuse, UR7, 0x3 ;  /* 0x0000000700027c11 */ /* 0x040fe2000f8e18ff */
[----:B------:R-:W-:Y:S01]  /*5860*/  VIADD R0, R0, 0x1 ;  /* 0x0000000100007836 */ /* 0x000fe20000000000 */
[----:B------:R-:W-:-:S04]  /*5870*/  SHF.L.U32 R3, R40, 0x1f, RZ ;  /* 0x0000001f28037819 */ /* 0x000fc800000006ff */
[----:B------:R-:W1:Y:S01]  /*5880*/  SYNCS.PHASECHK.TRANS64.TRYWAIT P1, [R2+URZ], R3 ;  /* 0x00000003020075a7 */ /* 0x000e6200080211ff */
[----:B------:R-:W-:-:S04]  /*5890*/  ISETP.NE.AND P0, PT, R0, 0x3, PT ;  /* 0x000000030000780c */ /* 0x000fc80003f05270 */
[----:B------:R-:W-:Y:S02]  /*58a0*/  SEL R5, RZ, 0x1, P0 ;  /* 0x00000001ff057807 */ /* 0x000fe40000000000 */
[----:B------:R-:W-:Y:S02]  /*58b0*/  SEL R0, R0, RZ, P0 ;  /* 0x000000ff00007207 */ /* 0x000fe40000000000 */
[----:B------:R-:W-:Y:S01]  /*58c0*/  LOP3.LUT R5, R40, R5, RZ, 0x3c, !PT ;  /* 0x0000000528057212 */ /* 0x000fe200078e3cff */
[----:B-1----:R-:W-:Y:S06]  /*58d0*/  @!P1 BRA `(.L_x_93) ;  /* 0x0000003400389947 */ /* 0x002fec0003800000 */
.L_x_206:
[----:B------:R-:W-:Y:S02]  /*58e0*/  LEA R0, R0, UR7, 0x3 ;  /* 0x0000000700007c11 */ /* 0x000fe4000f8e18ff */
[----:B------:R-:W-:-:S07]  /*58f0*/  SHF.L.U32 R5, R5, 0x1f, RZ ;  /* 0x0000001f05057819 */ /* 0x000fce00000006ff */
.L_x_94:
[----:B---3--:R3:W4:Y:S02]  /*5900*/  SYNCS.PHASECHK.TRANS64.TRYWAIT P0, [R0+URZ], R5 ;  /* 0x00000005000075a7 */ /* 0x00872400080011ff */
[----:B----4-:R-:W-:Y:S05]  /*5910*/  @!P0 NANOSLEEP.SYNCS 0x989680 ;  /* 0x009896800000895d */ /* 0x010fea0003900000 */
[----:B------:R-:W4:Y:S02]  /*5920*/  @!P0 SYNCS.PHASECHK.TRANS64 P0, [R0+URZ], R5 ;  /* 0x00000005000085a7 */ /* 0x000f2400080010ff */
[----:B--2-4-:R-:W-:Y:S05]  /*5930*/  @P0 EXIT ;  /* 0x000000000000094d */ /* 0x014fea0003800000 */
[----:B------:R-:W-:Y:S05]  /*5940*/  BRA `(.L_x_94) ;  /* 0xfffffffc00ec7947 */ /* 0x000fea000383ffff */
.L_x_82:
[----:B------:R-:W-:-:S06]  /*5950*/  UISETP.GE.AND UP0, UPT, UR6, 0x4, UPT ;  /* 0x000000040600788c */ /* 0x000fcc000bf06270 */
[----:B------:R-:W-:-:S13]  /*5960*/  PLOP3.LUT P0, PT, PT, PT, UP0, 0x80, 0x8 ;  /* 0x000000000008781c */ /* 0x000fda0003f0f008 */
[----:B------:R-:W-:Y:S05]  /*5970*/  @!P0 EXIT ;  /* 0x000000000000894d */ /* 0x000fea0003800000 */
[----:B------:R-:W-:Y:S01]  /*5980*/  BAR.SYNC.DEFER_BLOCKING 0x6, 0xa0 ;  /* 0x0182800000007b1d */ /* 0x000fe20000010000 */
[C---:B------:R-:W-:Y:S01]  /*5990*/  IMAD.SHL.U32 R4, R76.reuse, 0x20, RZ ;  /* 0x000000204c047824 */ /* 0x040fe200078e00ff */
[----:B------:R-:W-:Y:S01]  /*59a0*/  SHF.R.U32.HI R5, RZ, 0x1, R76 ;  /* 0x00000001ff057819 */ /* 0x000fe2000001164c */
[C---:B------:R-:W-:Y:S01]  /*59b0*/  IMAD.SHL.U32 R0, R76.reuse, 0x4, RZ ;  /* 0x000000044c007824 */ /* 0x040fe200078e00ff */
[C---:B------:R-:W-:Y:S01]  /*59c0*/  LOP3.LUT P0, RZ, R76.reuse, 0x4, RZ, 0xc0, !PT ;  /* 0x000000044cff7812 */ /* 0x040fe2000780c0ff */
[----:B------:R-:W-:Y:S01]  /*59d0*/  IMAD.SHL.U32 R75, R76, 0x10, RZ ;  /* 0x000000104c4b7824 */ /* 0x000fe200078e00ff */
[----:B------:R-:W-:Y:S01]  /*59e0*/  UMOV UR52, 0x400 ;  /* 0x0000040000347882 */ /* 0x000fe20000000000 */
[----:B------:R-:W-:Y:S01]  /*59f0*/  LOP3.LUT R3, R4, 0xc0, RZ, 0xc0, !PT ;  /* 0x000000c004037812 */ /* 0x000fe200078ec0ff */
[----:B------:R-:W-:Y:S01]  /*5a00*/  ULEA UR52, UR45, UR52, 0x18 ;  /* 0x000000342d347291 */ /* 0x000fe2000f8ec0ff */
[----:B------:R-:W1:Y:S01]  /*5a10*/  LDC R67, c[0x0][0x370] ;  /* 0x0000dc00ff437b82 */ /* 0x000e620000000800 */
[----:B------:R-:W-:Y:S01]  /*5a20*/  LOP3.LUT R75, R75, 0x600, RZ, 0xc0, !PT ;  /* 0x000006004b4b7812 */ /* 0x000fe200078ec0ff */
[----:B------:R-:W-:Y:S01]  /*5a30*/  IMAD.U32 R32, R76, 0x10000, RZ ;  /* 0x000100004c207824 */ /* 0x000fe200078e00ff */
[----:B------:R-:W-:Y:S01]  /*5a40*/  LOP3.LUT R0, R3, 0x18, R0, 0xf8, !PT ;  /* 0x0000001803007812 */ /* 0x000fe200078ef800 */
[----:B------:R-:W-:Y:S01]  /*5a50*/  IMAD.MOV.U32 R80, RZ, RZ, 0x10 ;  /* 0x00000010ff507424 */ /* 0x000fe200078e00ff */
[--C-:B------:R-:W-:Y:S01]  /*5a60*/  LOP3.LUT R75, R75, 0x20, R4.reuse, 0xf8, !PT ;  /* 0x000000204b4b7812 */ /* 0x100fe200078ef804 */
[----:B------:R-:W-:Y:S01]  /*5a70*/  IMAD.MOV.U32 R74, RZ, RZ, 0x1 ;  /* 0x00000001ff4a7424 */ /* 0x000fe200078e00ff */
[----:B------:R-:W-:Y:S01]  /*5a80*/  LOP3.LUT R0, R0, 0x8, R5, 0x78, !PT ;  /* 0x0000000800007812 */ /* 0x000fe200078e7805 */
[----:B------:R-:W2:Y:S01]  /*5a90*/  LDC R28, c[0x0][0xb0c] ;  /* 0x0002c300ff1c7b82 */ /* 0x000ea20000000800 */
[----:B------:R-:W-:Y:S01]  /*5aa0*/  LOP3.LUT R75, R75, 0x100, R4, 0xf8, !PT ;  /* 0x000001004b4b7812 */ /* 0x000fe200078ef804 */
[----:B------:R-:W-:Y:S01]  /*5ab0*/  IMAD.MOV.U32 R30, RZ, RZ, RZ ;  /* 0x000000ffff1e7224 */ /* 0x000fe200078e00ff */
[----:B------:R-:W-:-:S02]  /*5ac0*/  LOP3.LUT R76, R76, 0x60, RZ, 0xc0, !PT ;  /* 0x000000604c4c7812 */ /* 0x000fc400078ec0ff */
[----:B------:R-:W-:Y:S02]  /*5ad0*/  CS2R R72, SRZ ;  /* 0x0000000000487805 */ /* 0x000fe4000001ff00 */
[----:B------:R-:W-:Y:S01]  /*5ae0*/  LOP3.LUT R75, R75, R0, RZ, 0xfc, !PT ;  /* 0x000000004b4b7212 */ /* 0x000fe200078efcff */
[----:B------:R-:W4:Y:S01]  /*5af0*/  LDCU.64 UR56, c[0x0][0x348] ;  /* 0x00006900ff3877ac */ /* 0x000f220008000a00 */
[----:B------:R-:W3:Y:S01]  /*5b00*/  LDS R2, [UR52+0x230] ;  /* 0x00023034ff027984 */ /* 0x000ee20008000800 */
[----:B------:R-:W1:Y:S01]  /*5b10*/  LDC R65, c[0x0][0xb20] ;  /* 0x0002c800ff417b82 */ /* 0x000e620000000800 */
[----:B------:R-:W-:Y:S01]  /*5b20*/  LOP3.LUT R32, R32, 0x600000, RZ, 0xc0, !PT ;  /* 0x0060000020207812 */ /* 0x000fe200078ec0ff */
[----:B------:R-:W1:Y:S01]  /*5b30*/  LDCU.64 UR36, c[0x0][0x888] ;  /* 0x00011100ff2477ac */ /* 0x000e620008000a00 */
[----:B------:R-:W-:Y:S01]  /*5b40*/  SEL R80, R80, 0xfffffff0, !P0 ;  /* 0xfffffff050507807 */ /* 0x000fe20004000000 */
[----:B------:R-:W1:Y:S04]  /*5b50*/  LDCU.64 UR46, c[0x0][0x8b0] ;  /* 0x00011600ff2e77ac */ /* 0x000e680008000a00 */
[----:B------:R-:W1:Y:S01]  /*5b60*/  LDC R27, c[0x0][0xb30] ;  /* 0x0002cc00ff1b7b82 */ /* 0x000e620000000800 */
[----:B------:R-:W1:Y:S01]  /*5b70*/  LDCU.64 UR38, c[0x0][0x8a8] ;  /* 0x00011500ff2677ac */ /* 0x000e620008000a00 */
[----:B------:R-:W1:Y:S06]  /*5b80*/  LDCU.64 UR48, c[0x0][0xa90] ;  /* 0x00015200ff3077ac */ /* 0x000e6c0008000a00 */
[----:B------:R-:W1:Y:S01]  /*5b90*/  LDC.64 R56, c[0x0][0xb10] ;  /* 0x0002c400ff387b82 */ /* 0x000e620000000a00 */
[----:B------:R-:W-:Y:S01]  /*5ba0*/  UMOV UR58, URZ ;  /* 0x000000ff003a7c82 */ /* 0x000fe20008000000 */
[----:B------:R-:W-:Y:S01]  /*5bb0*/  UIADD3 UR55, UPT, UPT, UR52, 0x400, URZ ;  /* 0x0000040034377890 */ /* 0x000fe2000fffe0ff */
[----:B------:R-:W-:Y:S01]  /*5bc0*/  UMOV UR54, URZ ;  /* 0x000000ff00367c82 */ /* 0x000fe20008000000 */
[----:B------:R-:W-:-:S04]  /*5bd0*/  UMOV UR53, URZ ;  /* 0x000000ff00357c82 */ /* 0x000fc80008000000 */
[----:B------:R-:W1:Y:S08]  /*5be0*/  LDC.64 R24, c[0x0][0xb18] ;  /* 0x0002c600ff187b82 */ /* 0x000e700000000a00 */
[----:B------:R-:W1:Y:S01]  /*5bf0*/  LDC.64 R52, c[0x0][0x888] ;  /* 0x00022200ff347b82 */ /* 0x000e620000000a00 */
[C---:B---3--:R-:W-:Y:S01]  /*5c00*/  VIADD R3, R2.reuse, 0x40 ;  /* 0x0000004002037836 */ /* 0x048fe20000000000 */
[----:B------:R-:W-:-:S06]  /*5c10*/  LOP3.LUT R2, R2, 0xffff, RZ, 0xc0, !PT ;  /* 0x0000ffff02027812 */ /* 0x000fcc00078ec0ff */
[----:B------:R-:W3:Y:S01]  /*5c20*/  LDC.64 R22, c[0x0][0xb28] ;  /* 0x0002ca00ff167b82 */ /* 0x000ee20000000a00 */
[----:B------:R-:W-:-:S05]  /*5c30*/  LOP3.LUT R3, R3, 0xffff, RZ, 0xc0, !PT ;  /* 0x0000ffff03037812 */ /* 0x000fca00078ec0ff */
[----:B------:R1:W-:Y:S02]  /*5c40*/  STL.64 [R1], R2 ;  /* 0x0000000201007387 */ /* 0x0003e40000100a00 */
[----:B------:R-:W1:Y:S08]  /*5c50*/  LDC.64 R54, c[0x0][0x890] ;  /* 0x00022400ff367b82 */ /* 0x000e700000000a00 */
[----:B------:R-:W1:Y:S08]  /*5c60*/  LDC.64 R60, c[0x0][0xa80] ;  /* 0x0002a000ff3c7b82 */ /* 0x000e700000000a00 */
[----:B------:R-:W1:Y:S08]  /*5c70*/  LDC.64 R58, c[0x0][0xa88] ;  /* 0x0002a200ff3a7b82 */ /* 0x000e700000000a00 */
[----:B--2-4-:R-:W1:Y:S02]  /*5c80*/  LDC R66, c[0x0][0x374] ;  /* 0x0000dd00ff427b82 */ /* 0x014e640000000800 */
.L_x_125:
[----:B-1----:R-:W-:Y:S04]  /*5c90*/  SHF.L.U32 R3, R72, 0x1f, RZ ;  /* 0x0000001f48037819 */ /* 0x002fe800000006ff */
[----:B------:R-:W1:Y:S02]  /*5ca0*/  SYNCS.PHASECHK.TRANS64.TRYWAIT P0, [UR52+0x1e0], R3 ;  /* 0x0001e003ff0075a7 */ /* 0x000e640008001134 */
[----:B-1----:R-:W-:Y:S05]  /*5cb0*/  @!P0 BRA `(.L_x_95) ;  /* 0x0000003000548947 */ /* 0x002fea0003800000 */
.L_x_208:
[----:B------:R-:W2:Y:S01]  /*5cc0*/  LDC.64 R12, c[0x0][0xb10] ;  /* 0x0002c400ff0c7b82 */ /* 0x000ea20000000a00 */
[----:B------:R-:W4:Y:S01]  /*5cd0*/  LDS.128 R36, [UR52+0x220] ;  /* 0x00022034ff247984 */ /* 0x000f220008000c00 */
[----:B------:R-:W-:Y:S01]  /*5ce0*/  UIADD3 UR4, UPT, UPT, UR52, 0x1e8, URZ ;  /* 0x000001e834047890 */ /* 0x000fe2000fffe0ff */
[----:B-1----:R-:W-:Y:S01]  /*5cf0*/  IMAD R0, R30, 0x4, R1 ;  /* 0x000000041e007824 */ /* 0x002fe200078e0201 */
[----:B------:R-:W-:Y:S04]  /*5d00*/  ISETP.NE.AND P1, PT, R27, 0x1, PT ;  /* 0x000000011b00780c */ /* 0x000fe80003f25270 */
[----:B------:R-:W1:Y:S01]  /*5d10*/  LDC.64 R10, c[0x0][0xb18] ;  /* 0x0002c600ff0a7b82 */ /* 0x000e620000000a00 */
[----:B------:R-:W-:Y:S01]  /*5d20*/  UPRMT UR4, URZ, 0x654, UR4 ;  /* 0x00000654ff047896 */ /* 0x000fe20008000004 */
[----:B------:R-:W-:Y:S01]  /*5d30*/  ISETP.GE.AND P0, PT, R26, 0x1, PT ;  /* 0x000000011a00780c */ /* 0x000fe20003f06270 */
[----:B------:R-:W-:Y:S01]  /*5d40*/  @!PT LDS RZ, [RZ] ;  /* 0x00000000fffff984 */ /* 0x000fe20000000800 */
[----:B------:R-:W-:Y:S01]  /*5d50*/  @!PT LDS RZ, [RZ] ;  /* 0x00000000fffff984 */ /* 0x000fe20000000800 */
[----:B------:R-:W-:Y:S01]  /*5d60*/  @!PT LDS RZ, [RZ] ;  /* 0x00000000fffff984 */ /* 0x000fe20000000800 */
[----:B------:R-:W-:Y:S01]  /*5d70*/  @!PT LDS RZ, [RZ] ;  /* 0x00000000fffff984 */ /* 0x000fe20000000800 */
[----:B------:R3:W-:Y:S06]  /*5d80*/  MEMBAR.ALL.CTA ;  /* 0x0000000000007992 */ /* 0x0007ec0000008000 */
[----:B---3--:R-:W3:Y:S01]  /*5d90*/  FENCE.VIEW.ASYNC.S ;  /* 0x00000000000073c6 */ /* 0x008ee20000000000 */
[----:B------:R-:W1:Y:S08]  /*5da0*/  @!P1 LDC R14, c[0x0][0xb20] ;  /* 0x0002c800ff0e9b82 */ /* 0x000e700000000800 */
[----:B------:R-:W1:Y:S01]  /*5db0*/  @!P1 LDC R9, c[0x0][0xb0c] ;  /* 0x0002c300ff099b82 */ /* 0x000e620000000800 */
[----:B---3--:R-:W-:Y:S01]  /*5dc0*/  SYNCS.ARRIVE.TRANS64.RED.A1T0 RZ, [UR4], RZ ;  /* 0x000000ffffff79a7 */ /* 0x008fe20008100404 */
[----:B------:R3:W5:Y:S01]  /*5dd0*/  LDL R17, [R0] ;  /* 0x0000000000117983 */ /* 0x0007620000100800 */
[----:B----4-:R-:W-:Y:S04]  /*5de0*/  LOP3.LUT P4, RZ, R38, 0x1, RZ, 0xc0, !PT ;  /* 0x0000000126ff7812 */ /* 0x010fe8000788c0ff */
[----:B------:R-:W-:Y:S09]  /*5df0*/  P2R R81, PR, RZ, 0x10 ;  /* 0x00000010ff517803 */ /* 0x000ff20000000000 */
[----:B------:R-:W-:Y:S02]  /*5e00*/  @P4 MOV R31, R36 ;  /* 0x00000024001f4202 */ /* 0x000fe40000000f00 */
[----:B------:R-:W-:Y:S01]  /*5e10*/  @P4 LOP3.LUT R29, R37, 0xffff, RZ, 0xc0, !PT ;  /* 0x0000ffff251d4812 */ /* 0x000fe200078ec0ff */
[----:B--23--:R-:W-:Y:S06]  /*5e20*/  @!P0 BRA `(.L_x_96) ;  /* 0x0000000000a48947 */ /* 0x00cfec0003800000 */
[----:B------:R-:W-:Y:S01]  /*5e30*/  IMAD.HI.U32 R20, R66, R25, RZ ;  /* 0x0000001942147227 */ /* 0x000fe200078e00ff */
[----:B------:R-:W-:Y:S02]  /*5e40*/  ISETP.NE.AND P0, PT, R24, 0x1, PT ;  /* 0x000000011800780c */ /* 0x000fe40003f05270 */
[----:B------:R-:W-:Y:S01]  /*5e50*/  ISETP.NE.AND P2, PT, R26, 0x1, PT ;  /* 0x000000011a00780c */ /* 0x000fe20003f45270 */
[-C--:B------:R-:W-:Y:S01]  /*5e60*/  IMAD.HI.U32 R16, R67, R56.reuse, RZ ;  /* 0x0000003843107227 */ /* 0x080fe200078e00ff */
[----:B------:R-:W-:Y:S02]  /*5e70*/  SHF.R.U32.HI R21, RZ, R65, R20 ;  /* 0x00000041ff157219 */ /* 0x000fe40000011614 */
[----:B------:R-:W-:Y:S01]  /*5e80*/  ISETP.NE.AND P3, PT, R28, 0x1, PT ;  /* 0x000000011c00780c */ /* 0x000fe20003f65270 */
[----:B------:R-:W-:Y:S01]  /*5e90*/  IMAD.HI.U32 R40, R29, R25, RZ ;  /* 0x000000191d287227 */ /* 0x000fe200078e00ff */
[----:B------:R-:W-:Y:S02]  /*5ea0*/  SHF.R.U32.HI R16, RZ, R57, R16 ;  /* 0x00000039ff107219 */ /* 0x000fe40000011610 */
[----:B------:R-:W-:Y:S01]  /*5eb0*/  SEL R3, R66, R21, !P0 ;  /* 0x0000001542037207 */ /* 0x000fe20004000000 */
[----:B------:R-:W-:Y:S01]  /*5ec0*/  IMAD.HI.U32 R34, R31, R56, RZ ;  /* 0x000000381f227227 */ /* 0x000fe200078e00ff */
[----:B------:R-:W-:Y:S03]  /*5ed0*/  SEL R7, R67, R16, !P3 ;  /* 0x0000001043077207 */ /* 0x000fe60005800000 */
[-C--:B------:R-:W-:Y:S01]  /*5ee0*/  IMAD.HI.U32 R16, R3, R22.reuse, RZ ;  /* 0x0000001603107227 */ /* 0x080fe200078e00ff */
[----:B------:R-:W-:Y:S03]  /*5ef0*/  SHF.R.U32.HI R34, RZ, R57, R34 ;  /* 0x00000039ff227219 */ /* 0x000fe60000011622 */
[----:B------:R-:W-:Y:S01]  /*5f00*/  IMAD.HI.U32 R20, R7, R22, RZ ;  /* 0x0000001607147227 */ /* 0x000fe200078e00ff */
[----:B------:R-:W-:Y:S02]  /*5f10*/  @P2 SHF.R.U32.HI R3, RZ, R23, R16 ;  /* 0x00000017ff032219 */ /* 0x000fe40000011610 */
[----:B------:R-:W-:Y:S02]  /*5f20*/  SHF.R.U32.HI R16, RZ, R65, R40 ;  /* 0x00000041ff107219 */ /* 0x000fe40000011628 */
[----:B------:R-:W-:Y:S01]  /*5f30*/  @P2 SHF.R.U32.HI R7, RZ, R23, R20 ;  /* 0x00000017ff072219 */ /* 0x000fe20000011614 */
[C---:B------:R-:W-:Y:S01]  /*5f40*/  IMAD R2, R26.reuse, R3, RZ ;  /* 0x000000031a027224 */ /* 0x040fe200078e02ff */
[----:B------:R-:W-:Y:S02]  /*5f50*/  SEL R5, R29, R16, !P0 ;  /* 0x000000101d057207 */ /* 0x000fe40004000000 */
[----:B------:R-:W-:Y:S01]  /*5f60*/  SEL R3, R31, R34, !P3 ;  /* 0x000000221f037207 */ /* 0x000fe20005800000 */
[----:B------:R-:W-:Y:S01]  /*5f70*/  IMAD R4, R26, R7, RZ ;  /* 0x000000071a047224 */ /* 0x000fe200078e02ff */
[C---:B------:R-:W-:Y:S01]  /*5f80*/  ISETP.GE.AND P0, PT, R5.reuse, R2, PT ;  /* 0x000000020500720c */ /* 0x040fe20003f06270 */
[----:B------:R-:W-:Y:S03]  /*5f90*/  IMAD.HI.U32 R6, R5, R22, RZ ;  /* 0x0000001605067227 */ /* 0x000fe600078e00ff */
[----:B------:R-:W-:Y:S01]  /*5fa0*/  ISETP.GE.OR P0, PT, R3, R4, P0 ;  /* 0x000000040300720c */ /* 0x000fe20000706670 */
[----:B------:R-:W-:Y:S01]  /*5fb0*/  IMAD.MOV R4, RZ, RZ, -R3 ;  /* 0x000000ffff047224 */ /* 0x000fe200078e0a03 */
[-C--:B------:R-:W-:Y:S03]  /*5fc0*/  SHF.R.U32.HI R6, RZ, R23.reuse, R6 ;  /* 0x00000017ff067219 */ /* 0x080fe60000011606 */
[----:B------:R-:W-:Y:S01]  /*5fd0*/  IMAD R31, R28, R4, R31 ;  /* 0x000000041c1f7224 */ /* 0x000fe200078e021f */
[----:B------:R-:W-:Y:S05]  /*5fe0*/  SEL R15, R5, R6, !P2 ;  /* 0x00000006050f7207 */ /* 0x000fea0005000000 */
[----:B------:R-:W-:Y:S02]  /*5ff0*/  IMAD.MOV R6, RZ, RZ, -R15 ;  /* 0x000000ffff067224 */ /* 0x000fe400078e0a0f */
[C---:B------:R-:W-:Y:S04]  /*6000*/  @!P0 IMAD.HI.U32 R2, R3.reuse, R22, RZ ;  /* 0x0000001603028227 */ /* 0x040fe800078e00ff */
[----:B------:R-:W-:Y:S01]  /*6010*/  IMAD R6, R26, R6, R5 ;  /* 0x000000061a067224 */ /* 0x000fe200078e0205 */
[----:B------:R-:W-:Y:S04]  /*6020*/  @!P0 SHF.R.U32.HI R2, RZ, R23, R2 ;  /* 0x00000017ff028219 */ /* 0x000fe80000011602 */
[----:B------:R-:W-:Y:S02]  /*6030*/  @!P0 SEL R0, R3, R2, !P2 ;  /* 0x0000000203008207 */ /* 0x000fe40005000000 */
[----:B------:R-:W-:Y:S02]  /*6040*/  IADD3 R2, PT, PT, -R5, RZ, RZ ;  /* 0x000000ff05027210 */ /* 0x000fe40007ffe1ff */
[----:B------:R-:W-:Y:S01]  /*6050*/  @!P0 IADD3 R8, PT, PT, R15, -R0, RZ ;  /* 0x800000000f088210 */ /* 0x000fe20007ffe0ff */
[----:B------:R-:W-:Y:S02]  /*6060*/  @!P0 IMAD R0, R7, R6, R0 ;  /* 0x0000000607008224 */ /* 0x000fe400078e0200 */
[----:B------:R-:W-:Y:S02]  /*6070*/  IMAD R29, R24, R2, R29 ;  /* 0x00000002181d7224 */ /* 0x000fe400078e021d */
[----:B------:R-:W-:Y:S02]  /*6080*/  @!P0 IMAD R5, R8, R26, R3 ;  /* 0x0000001a08058224 */ /* 0x000fe400078e0203 */
[----:B------:R-:W-:Y:S04]  /*6090*/  @!P0 IMAD.MOV.U32 R3, RZ, RZ, R0 ;  /* 0x000000ffff038224 */ /* 0x000fe800078e0000 */
[----:B------:R-:W-:Y:S02]  /*60a0*/  IMAD R31, R3, R28, R31 ;  /* 0x0000001c031f7224 */ /* 0x000fe400078e021f */
[----:B------:R-:W-:Y:S07]  /*60b0*/  IMAD R29, R5, R24, R29 ;  /* 0x00000018051d7224 */ /* 0x000fee00078e021d */
.L_x_96:
[----:B-1----:R-:W-:Y:S01]  /*60c0*/  @!P1 ISETP.NE.AND P0, PT, R10, 0x1, PT ;  /* 0x000000010a00980c */ /* 0x002fe20003f05270 */
[----:B------:R-:W-:Y:S01]  /*60d0*/  @!P1 IMAD.HI.U32 R0, R31, R12, RZ ;  /* 0x0000000c1f009227 */ /* 0x000fe200078e00ff */
[----:B------:R-:W-:Y:S01]  /*60e0*/  @!P1 ISETP.NE.AND P2, PT, R9, 0x1, PT ;  /* 0x000000010900980c */ /* 0x000fe20003f45270 */
[----:B------:R-:W-:Y:S01]  /*60f0*/  ULOP3.LUT UP0, URZ, UR55, 0x1b0, URZ, 0xc0, !UPT ;  /* 0x000001b037ff7892 */ /* 0x000fe2000f80c0ff */
[----:B------:R-:W-:Y:S01]  /*6100*/  R2UR UR41, R18 ;  /* 0x00000000122972ca */ /* 0x000fe200000e0000 */
[----:B------:R-:W-:Y:S01]  /*6110*/  @!P1 IMAD.HI.U32 R3, R29, R11, RZ ;  /* 0x0000000b1d039227 */ /* 0x000fe200078e00ff */
[----:B------:R-:W-:Y:S02]  /*6120*/  @!P1 SHF.R.U32.HI R0, RZ, R13, R0 ;  /* 0x0000000dff009219 */ /* 0x000fe40000011600 */
[----:B------:R-:W-:Y:S02]  /*6130*/  @P4 SHF.R.U32.HI R79, RZ, 0x10, R37 ;  /* 0x00000010ff4f4819 */ /* 0x000fe40000011625 */
[----:B------:R-:W-:Y:S02]  /*6140*/  @!P1 SHF.R.U32.HI R2, RZ, R14, R3 ;  /* 0x0000000eff029219 */ /* 0x000fe40000011603 */
[----:B------:R-:W-:Y:S02]  /*6150*/  @!P1 SEL R3, R31, R0, !P2 ;  /* 0x000000001f039207 */ /* 0x000fe40005000000 */
[----:B------:R-:W-:Y:S03]  /*6160*/  @!P1 SEL R2, R29, R2, !P0 ;  /* 0x000000021d029207 */ /* 0x000fe60004000000 */
[----:B------:R-:W-:Y:S02]  /*6170*/  USHF.L.U32 UR41, UR41, 0x6, URZ ;  /* 0x0000000629297899 */ /* 0x000fe400080006ff */
[----:B------:R-:W-:Y:S02]  /*6180*/  @!P1 IMAD.IADD R0, R2, 0x1, -R3 ;  /* 0x0000000102009824 */ /* 0x000fe400078e0a03 */
[----:B------:R-:W-:Y:S02]  /*6190*/  @!P1 IMAD.IADD R2, R3, 0x1, -R2 ;  /* 0x0000000103029824 */ /* 0x000fe400078e0a02 */
[----:B------:R-:W-:Y:S02]  /*61a0*/  @!P1 IMAD R31, R0, R9, R31 ;  /* 0x00000009001f9224 */ /* 0x000fe400078e021f */
[----:B------:R-:W-:Y:S01]  /*61b0*/  @!P1 IMAD R29, R2, R10, R29 ;  /* 0x0000000a021d9224 */ /* 0x000fe200078e021d */
[----:B------:R-:W-:Y:S06]  /*61c0*/  BRA.U !UP0, `(.L_x_97) ;  /* 0x00000001087c7547 */ /* 0x000fec000b800000 */
[----:B------:R-:W1:Y:S01]  /*61d0*/  LDCU.64 UR8, c[0x4][0x80] ;  /* 0x01001000ff0877ac */ /* 0x000e620008000a00 */
[----:B------:R-:W-:Y:S01]  /*61e0*/  MOV R2, 0x0 ;  /* 0x0000000000027802 */ /* 0x000fe20000000f00 */
[----:B------:R-:W-:Y:S02]  /*61f0*/  HFMA2 R12, -RZ, RZ, 0, 5.9604644775390625e-08 ;  /* 0x00000001ff0c7431 */ /* 0x000fe400000001ff */
[----:B------:R-:W-:Y:S01]  /*6200*/  IMAD.MOV.U32 R8, RZ, RZ, 0x70 ;  /* 0x00000070ff087424 */ /* 0x000fe200078e00ff */
[----:B------:R2:W3:Y:S01]  /*6210*/  LDC.64 R14, c[0x4][R2] ;  /* 0x01000000020e7b82 */ /* 0x0004e20000000a00 */
[----:B------:R-:W4:Y:S01]  /*6220*/  LDCU.64 UR6, c[0x4][0x88] ;  /* 0x01001100ff0677ac */ /* 0x000f220008000a00 */
[----:B------:R-:W-:Y:S01]  /*6230*/  IMAD.MOV.U32 R13, RZ, RZ, RZ ;  /* 0x000000ffff0d7224 */ /* 0x000fe200078e00ff */
[----:B------:R-:W2:Y:S01]  /*6240*/  LDCU.64 UR4, c[0x4][0x8] ;  /* 0x01000100ff0477ac */ /* 0x000ea20008000a00 */
[----:B-1----:R-:W-:Y:S01]  /*6250*/  MOV R5, UR9 ;  /* 0x0000000900057c02 */ /* 0x002fe20008000f00 */
[----:B------:R-:W-:Y:S01]  /*6260*/  IMAD.U32 R4, RZ, RZ, UR8 ;  /* 0x00000008ff047e24 */ /* 0x000fe2000f8e00ff */
[----:B----4-:R-:W-:Y:S01]  /*6270*/  MOV R7, UR7 ;  /* 0x0000000700077c02 */ /* 0x010fe20008000f00 */
[----:B------:R-:W-:Y:S01]  /*6280*/  IMAD.U32 R6, RZ, RZ, UR6 ;  /* 0x00000006ff067e24 */ /* 0x000fe2000f8e00ff */
[----:B--2---:R-:W-:Y:S01]  /*6290*/  MOV R11, UR5 ;  /* 0x00000005000b7c02 */ /* 0x004fe20008000f00 */
[----:B------:R-:W-:Y:S02]  /*62a0*/  IMAD.U32 R10, RZ, RZ, UR4 ;  /* 0x00000004ff0a7e24 */ /* 0x000fe4000f8e00ff */
[----:B------:R-:W-:Y:S07]  /*62b0*/  LEPC R20, `(.L_x_98) ;  /* 0x000000001014794e */ /* 0x000fee0000000000 */
[----:B---3-5:R-:W-:Y:S05]  /*62c0*/  CALL.ABS.NOINC R14 ;  /* 0x000000000e007343 */ /* 0x028fea0003c00000 */
.L_x_98:
[----:B------:R-:W1:Y:S01]  /*62d0*/  LDCU.64 UR8, c[0x4][0x80] ;  /* 0x01001000ff0877ac */ /* 0x000e620008000a00 */
[----:B------:R-:W2:Y:S01]  /*62e0*/  LDC.64 R2, c[0x4][R2] ;  /* 0x0100000002027b82 */ /* 0x000ea20000000a00 */
[----:B------:R-:W-:Y:S02]  /*62f0*/  HFMA2 R12, -RZ, RZ, 0, 5.9604644775390625e-08 ;  /* 0x00000001ff0c7431 */ /* 0x000fe400000001ff */
[----:B------:R-:W-:Y:S02]  /*6300*/  IMAD.MOV.U32 R8, RZ, RZ, 0x70 ;  /* 0x00000070ff087424 */ /* 0x000fe400078e00ff */
[----:B------:R-:W-:Y:S01]  /*6310*/  IMAD.MOV.U32 R13, RZ, RZ, RZ ;  /* 0x000000ffff0d7224 */ /* 0x000fe200078e00ff */
[----:B------:R-:W3:Y:S01]  /*6320*/  LDCU.64 UR6, c[0x4][0x88] ;  /* 0x01001100ff0677ac */ /* 0x000ee20008000a00 */
[----:B------:R-:W4:Y:S01]  /*6330*/  LDCU.64 UR4, c[0x4][0x8] ;  /* 0x01000100ff0477ac */ /* 0x000f220008000a00 */
[----:B-1----:R-:W-:Y:S02]  /*6340*/  MOV R4, UR8 ;  /* 0x0000000800047c02 */ /* 0x002fe40008000f00 */
[----:B------:R-:W-:Y:S02]  /*6350*/  MOV R5, UR9 ;  /* 0x0000000900057c02 */ /* 0x000fe40008000f00 */
[----:B---3--:R-:W-:Y:S01]  /*6360*/  MOV R7, UR7 ;  /* 0x0000000700077c02 */ /* 0x008fe20008000f00 */
[----:B------:R-:W-:Y:S01]  /*6370*/  IMAD.U32 R6, RZ, RZ, UR6 ;  /* 0x00000006ff067e24 */ /* 0x000fe2000f8e00ff */
[----:B----4-:R-:W-:Y:S01]  /*6380*/  MOV R11, UR5 ;  /* 0x00000005000b7c02 */ /* 0x010fe20008000f00 */
[----:B------:R-:W-:Y:S02]  /*6390*/  IMAD.U32 R10, RZ, RZ, UR4 ;  /* 0x00000004ff0a7e24 */ /* 0x000fe4000f8e00ff */
[----:B------:R-:W-:Y:S07]  /*63a0*/  LEPC R20, `(.L_x_97) ;  /* 0x000000001014794e */ /* 0x000fee0000000000 */
[----:B--2---:R-:W-:Y:S05]  /*63b0*/  CALL.ABS.NOINC R2 ;  /* 0x0000000002007343 */ /* 0x004fea0003c00000 */
.L_x_97:
[----:B------:R-:W-:Y:S01]  /*63c0*/  ISETP.NE.U32.AND P3, PT, R54, RZ, PT ;  /* 0x000000ff3600720c */ /* 0x000fe20003f65070 */
[----:B------:R-:W-:Y:S01]  /*63d0*/  UISETP.NE.U32.AND UP0, UPT, UR46, URZ, UPT ;  /* 0x000000ff2e00728c */ /* 0x000fe2000bf05070 */
[----:B------:R-:W-:Y:S02]  /*63e0*/  ISETP.NE.AND P6, PT, R78, RZ, PT ;  /* 0x000000ff4e00720c */ /* 0x000fe40003fc5270 */
[----:B------:R-:W-:Y:S01]  /*63f0*/  ISETP.NE.AND.EX P3, PT, R55, RZ, PT, P3 ;  /* 0x000000ff3700720c */ /* 0x000fe20003f65330 */
[----:B------:R-:W-:Y:S01]  /*6400*/  UISETP.NE.AND.EX UP0, UPT, UR47, URZ, UPT, UP0 ;  /* 0x000000ff2f00728c */ /* 0x000fe2000bf05300 */
[----:B------:R-:W-:Y:S02]  /*6410*/  ISETP.NE.U32.AND P1, PT, RZ, UR36, PT ;  /* 0x00000024ff007c0c */ /* 0x000fe4000bf25070 */
[----:B------:R-:W-:Y:S02]  /*6420*/  PLOP3.LUT P0, PT, PT, PT, PT, 0x8, 0x80 ;  /* 0x000000000080781c */ /* 0x000fe40003f0e170 */
[----:B------:R-:W-:Y:S05]  /*6430*/  ISETP.NE.AND.EX P1, PT, RZ, UR37, PT, P1 ;  /* 0x00000025ff007c0c */ /* 0x000fea000bf25310 */
[----:B------:R-:W-:Y:S02]  /*6440*/  @P6 PLOP3.LUT P0, PT, P3, PT, PT, 0x80, 0x8 ;  /* 0x000000000008681c */ /* 0x000fe40001f0f070 */
[----:B------:R-:W-:Y:S11]  /*6450*/  @!P3 BRA `(.L_x_99) ;  /* 0x00000000002cb947 */ /* 0x000ff60003800000 */
[----:B------:R-:W-:Y:S01]  /*6460*/  ISETP.NE.U32.AND P2, PT, R52, RZ, PT ;  /* 0x000000ff3400720c */ /* 0x000fe20003f45070 */
[----:B------:R-:W-:Y:S03]  /*6470*/  IMAD.MOV.U32 R63, RZ, RZ, 0x1 ;  /* 0x00000001ff3f7424 */ /* 0x000fe600078e00ff */
[----:B------:R-:W-:Y:S11]  /*6480*/  ISETP.NE.AND.EX P2, PT, R53, RZ, PT, P2 ;  /* 0x000000ff3500720c */ /* 0x000ff60003f45320 */
[----:B------:R-:W-:Y:S02]  /*6490*/  @!UPT UIADD3 URZ, UPT, UPT, URZ, URZ, URZ ;  /* 0x000000fffffff290 */ /* 0x000fe4000fffe0ff */
[----:B------:R-:W1:Y:S01]  /*64a0*/  @P2 LDC.64 R2, c[0x0][0x888] ;  /* 0x00022200ff022b82 */ /* 0x000e620000000a00 */
[----:B------:R-:W-:Y:S04]  /*64b0*/  @P2 IMAD R0, R19, R54, RZ ;  /* 0x0000003613002224 */ /* 0x000fe800078e02ff */
[----:B-1----:R-:W-:Y:S04]  /*64c0*/  @P2 IMAD.WIDE R2, R0, 0x4, R2 ;  /* 0x0000000400022825 */ /* 0x002fe800078e0202 */
[----:B------:R-:W-:Y:S01]  /*64d0*/  HFMA2 R0, -RZ, RZ, 0, 5.9604644775390625e-08 ;  /* 0x00000001ff007431 */ /* 0x000fe200000001ff */
[----:B-----5:R1:W5:Y:S04]  /*64e0*/  @P2 LDG.E R35, desc[UR50][R2.64] ;  /* 0x0000003202232981 */ /* 0x020368000c1e1900 */
[----:B------:R-:W-:Y:S01]  /*64f0*/  @!P2 PRMT R63, R0, 0x7610, R63 ;  /* 0x00007610003fa816 */ /* 0x000fe2000000003f */
[----:B-1----:R-:W2:Y:S06]  /*6500*/  @!P2 LDC R35, c[0x0][0x880] ;  /* 0x00022000ff23ab82 */ /* 0x002eac0000000800 */
.L_x_99:
[----:B------:R-:W-:Y:S05]  /*6510*/  BRA.U !UP0, `(.L_x_100) ;  /* 0x0000000108207547 */ /* 0x000fea000b800000 */
[----:B------:R-:W-:Y:S04]  /*6520*/  ISETP.NE.U32.AND P2, PT, RZ, UR38, PT ;  /* 0x00000026ff007c0c */ /* 0x000fe8000bf45070 */
[----:B------:R-:W-:Y:S11]  /*6530*/  ISETP.NE.AND.EX P2, PT, RZ, UR39, PT, P2 ;  /* 0x00000027ff007c0c */ /* 0x000ff6000bf45320 */
[----:B------:R-:W-:Y:S02]  /*6540*/  @!UPT UIADD3 URZ, UPT, UPT, URZ, URZ, URZ ;  /* 0x000000fffffff290 */ /* 0x000fe4000fffe0ff */
[----:B------:R-:W1:Y:S01]  /*6550*/  @P2 LDC.64 R2, c[0x0][0x8a8] ;  /* 0x00022a00ff022b82 */ /* 0x000e620000000a00 */
[----:B------:R-:W-:Y:S04]  /*6560*/  @P2 IMAD R5, R19, UR46, RZ ;  /* 0x0000002e13052c24 */ /* 0x000fe8000f8e02ff */
[----:B-1----:R-:W-:Y:S05]  /*6570*/  @P2 IMAD.WIDE R2, R5, 0x4, R2 ;  /* 0x0000000405022825 */ /* 0x002fea00078e0202 */
[----:B-----5:R1:W5:Y:S02]  /*6580*/  @P2 LDG.E R33, desc[UR50][R2.64] ;  /* 0x0000003202212981 */ /* 0x020364000c1e1900 */
[----:B-1----:R-:W3:Y:S02]  /*6590*/  @!P2 LDC R33, c[0x0][0x8a0] ;  /* 0x00022800ff21ab82 */ /* 0x002ee40000000800 */
.L_x_100:
[----:B--2--5:R-:W-:Y:S01]  /*65a0*/  FSETP.NEU.AND P2, PT, R35, RZ, PT ;  /* 0x000000ff2300720b */ /* 0x024fe20003f4d000 */
[----:B------:R-:W-:Y:S01]  /*65b0*/  IMAD.SHL.U32 R88, R45, 0x40, RZ ;  /* 0x000000402d587824 */ /* 0x000fe200078e00ff */
[----:B------:R-:W-:Y:S01]  /*65c0*/  SEL R5, RZ, 0xffffffff, P1 ;  /* 0xffffffffff057807 */ /* 0x000fe20000800000 */
[----:B------:R-:W-:Y:S01]  /*65d0*/  BSSY B1, `(.L_x_101) ;  /* 0x0000045000017945 */ /* 0x000fe20003800000 */
[----:B------:R-:W-:Y:S01]  /*65e0*/  @P6 LOP3.LUT P1, RZ, R63, 0xff, RZ, 0xc0, !PT ;  /* 0x000000ff3fff6812 */ /* 0x000fe2000782c0ff */
[----:B------:R-:W-:Y:S01]  /*65f0*/  IMAD.HI.U32 R9, R88, R61, RZ ;  /* 0x0000003d58097227 */ /* 0x000fe200078e00ff */
[----:B------:R-:W-:Y:S02]  /*6600*/  @P6 SEL R2, RZ, 0xffffffff, P2 ;  /* 0xffffffffff026807 */ /* 0x000fe40001000000 */
[----:B------:R-:W-:Y:S01]  /*6610*/  LOP3.LUT R39, R74, 0x1, RZ, 0x3c, !PT ;  /* 0x000000014a277812 */ /* 0x000fe200078e3cff */
[----:B------:R-:W-:Y:S01]  /*6620*/  IMAD.MOV.U32 R85, RZ, RZ, 0x1 ;  /* 0x00000001ff557424 */ /* 0x000fe200078e00ff */
[----:B------:R-:W-:Y:S01]  /*6630*/  @P0 SEL R2, R5, R2, !P1 ;  /* 0x0000000205020207 */ /* 0x000fe20004800000 */
[----:B------:R-:W-:Y:S01]  /*6640*/  IMAD.IADD R34, R32, 0x1, R17 ;  /* 0x0000000120227824 */ /* 0x000fe200078e0211 */
[----:B------:R-:W-:Y:S01]  /*6650*/  ISETP.NE.AND P0, PT, R60, 0x1, PT ;  /* 0x000000013c00780c */ /* 0x000fe20003f05270 */
[----:B------:R-:W-:Y:S01]  /*6660*/  IMAD.U32 R86, RZ, RZ, UR58 ;  /* 0x0000003aff567e24 */ /* 0x000fe2000f8e00ff */
[----:B------:R-:W-:Y:S02]  /*6670*/  @P6 LOP3.LUT R2, R2, 0x1, RZ, 0xc0, !PT ;  /* 0x0000000102026812 */ /* 0x000fe400078ec0ff */
[----:B------:R-:W-:Y:S02]  /*6680*/  CS2R R50, SRZ ;  /* 0x0000000000327805 */ /* 0x000fe4000001ff00 */
[----:B------:R-:W-:Y:S02]  /*6690*/  SHF.R.U32.HI R9, RZ, R58, R9 ;  /* 0x0000003aff097219 */ /* 0x000fe40000011609 */
[----:B------:R-:W-:Y:S02]  /*66a0*/  CS2R R48, SRZ ;  /* 0x0000000000307805 */ /* 0x000fe4000001ff00 */
[----:B------:R-:W-:Y:S01]  /*66b0*/  ISETP.NE.U32.OR P4, PT, R2, 0x1, !P6 ;  /* 0x000000010200780c */ /* 0x000fe20007785470 */
[----:B------:R-:W-:Y:S01]  /*66c0*/  IMAD.U32 R2, RZ, RZ, UR58 ;  /* 0x0000003aff027e24 */ /* 0x000fe2000f8e00ff */
[----:B------:R-:W-:Y:S02]  /*66d0*/  SEL R82, R88, R9, !P0 ;  /* 0x0000000958527207 */ /* 0x000fe40004000000 */
[----:B------:R-:W-:Y:S02]  /*66e0*/  CS2R R42, SRZ ;  /* 0x00000000002a7805 */ /* 0x000fe4000001ff00 */
[----:B------:R-:W-:Y:S02]  /*66f0*/  ISETP.NE.AND P0, PT, R59, 0x1, PT ;  /* 0x000000013b00780c */ /* 0x000fe40003f05270 */
[----:B------:R-:W-:Y:S02]  /*6700*/  CS2R R40, SRZ ;  /* 0x0000000000287805 */ /* 0x000fe4000001ff00 */
[----:B------:R-:W-:Y:S01]  /*6710*/  LEA R0, R2, UR52, 0x3 ;  /* 0x0000003402007c11 */ /* 0x000fe2000f8e18ff */
[----:B------:R-:W-:Y:S01]  /*6720*/  IMAD.HI.U32 R83, R82, UR48, RZ ;  /* 0x0000003052537c27 */ /* 0x000fe2000f8e00ff */
[----:B------:R-:W-:Y:S02]  /*6730*/  LEA R84, R30, UR52, 0x3 ;  /* 0x000000341e547c11 */ /* 0x000fe4000f8e18ff */
[----:B------:R-:W-:Y:S02]  /*6740*/  SHF.L.U32 R3, R73, 0x1f, RZ ;  /* 0x0000001f49037819 */ /* 0x000fe400000006ff */
[----:B------:R-:W-:Y:S02]  /*6750*/  SHF.R.U32.HI R83, RZ, UR49, R83 ;  /* 0x00000031ff537c19 */ /* 0x000fe40008011653 */
[----:B------:R-:W-:Y:S02]  /*6760*/  @P4 SHF.L.U32 R7, R39, 0x1f, RZ ;  /* 0x0000001f27074819 */ /* 0x000fe400000006ff */
[----:B------:R-:W-:Y:S02]  /*6770*/  SEL R83, R82, R83, !P0 ;  /* 0x0000005352537207 */ /* 0x000fe40004000000 */
[----:B------:R-:W1:Y:S01]  /*6780*/  @P4 SYNCS.PHASECHK.TRANS64.TRYWAIT P1, [R0+URZ+0x1a0], R7 ;  /* 0x0001a007000045a7 */ /* 0x000e6200080211ff */
[----:B------:R-:W-:Y:S02]  /*6790*/  SEL R2, RZ, 0xffffffff, P2 ;  /* 0xffffffffff027807 */ /* 0x000fe40001000000 */
[----:B------:R-:W-:Y:S01]  /*67a0*/  LOP3.LUT P2, R89, R63, 0xff, RZ, 0xc0, !PT ;  /* 0x000000ff3f597812 */ /* 0x000fe2000784c0ff */
[----:B------:R-:W-:Y:S01]  /*67b0*/  IMAD.MOV R4, RZ, RZ, -R83 ;  /* 0x000000ffff047224 */ /* 0x000fe200078e0a53 */
[----:B------:R-:W-:Y:S02]  /*67c0*/  P2R R90, PR, RZ, 0x10 ;  /* 0x00000010ff5a7803 */ /* 0x000fe40000000000 */
[----:B------:R-:W-:Y:S01]  /*67d0*/  @P3 SEL R2, R5, R2, !P2 ;  /* 0x0000000205023207 */ /* 0x000fe20005000000 */
[--C-:B------:R-:W-:Y:S02]  /*67e0*/  IMAD.MOV R5, RZ, RZ, -R82.reuse ;  /* 0x000000ffff057224 */ /* 0x100fe400078e0a52 */
[----:B------:R-:W-:Y:S01]  /*67f0*/  IMAD R82, R59, R4, R82 ;  /* 0x000000043b527224 */ /* 0x000fe200078e0252 */
[----:B------:R-:W-:Y:S01]  /*6800*/  LOP3.LUT R2, R2, 0x1, RZ, 0xc0, !PT ;  /* 0x0000000102027812 */ /* 0x000fe200078ec0ff */
[----:B------:R-:W-:Y:S03]  /*6810*/  IMAD R88, R60, R5, R88 ;  /* 0x000000053c587224 */ /* 0x000fe600078e0258 */
[----:B------:R-:W-:Y:S01]  /*6820*/  ISETP.NE.U32.AND P2, PT, R2, 0x1, PT ;  /* 0x000000010200780c */ /* 0x000fe20003f45070 */
[----:B------:R2:W4:Y:S03]  /*6830*/  SYNCS.PHASECHK.TRANS64.TRYWAIT P0, [R84+URZ+0x1f0], R3 ;  /* 0x0001f003540075a7 */ /* 0x00052600080011ff */
[----:B------:R-:W-:Y:S02]  /*6840*/  P2R R87, PR, RZ, 0x4 ;  /* 0x00000004ff577803 */ /* 0x000fe40000000000 */
[----:B-1----:R-:W-:Y:S01]  /*6850*/  @P4 SEL R85, RZ, 0x1, !P1 ;  /* 0x00000001ff554807 */ /* 0x002fe20004800000 */
[----:B--2---:R-:W-:Y:S06]  /*6860*/  @!P4 BRA `(.L_x_102) ;  /* 0x00000000006cc947 */ /* 0x004fec0003800000 */
[----:B------:R-:W-:Y:S01]  /*6870*/  HFMA2 R43, -RZ, RZ, 0, 0 ;  /* 0x00000000ff2b7431 */ /* 0x000fe200000001ff */
[----:B------:R-:W-:Y:S01]  /*6880*/  ISETP.NE.AND P1, PT, R85, RZ, PT ;  /* 0x000000ff5500720c */ /* 0x000fe20003f25270 */
[----:B------:R-:W-:Y:S01]  /*6890*/  IMAD.U32 R2, RZ, RZ, UR58 ;  /* 0x0000003aff027e24 */ /* 0x000fe2000f8e00ff */
[----:B------:R-:W-:Y:S11]  /*68a0*/  BSSY B0, `(.L_x_103) ;  /* 0x0000005000007945 */ /* 0x000ff60003800000 */
[----:B------:R-:W-:Y:S05]  /*68b0*/  @P1 BRA `(.L_x_104) ;  /* 0x00000000000c1947 */ /* 0x000fea0003800000 */
[----:B------:R-:W-:Y:S04]  /*68c0*/  SHF.L.U32 R5, R39, 0x1f, RZ ;  /* 0x0000001f27057819 */ /* 0x000fe800000006ff */
[----:B------:R-:W1:Y:S02]  /*68d0*/  SYNCS.PHASECHK.TRANS64.TRYWAIT P1, [R0+URZ+0x1a0], R5 ;  /* 0x0001a005000075a7 */ /* 0x000e6400080211ff */
[----:B-1----:R-:W-:Y:S05]  /*68e0*/  @!P1 BRA `(.L_x_105) ;  /* 0x0000002400609947 */ /* 0x002fea0003800000 */
.L_x_104:
[----:B------:R-:W-:Y:S05]  /*68f0*/  BSYNC B0 ;  /* 0x0000000000007941 */ /* 0x000fea0003800000 */
.L_x_103:
[----:B------:R-:W-:Y:S01]  /*6900*/  ISETP.NE.AND P1, PT, R87, RZ, PT ;  /* 0x000000ff5700720c */ /* 0x000fe20003f25270 */
[----:B------:R-:W-:Y:S01]  /*6910*/  IMAD.MOV.U32 R42, RZ, RZ, RZ ;  /* 0x000000ffff2a7224 */ /* 0x000fe200078e00ff */
[----:B------:R-:W-:Y:S02]  /*6920*/  CS2R R40, SRZ ;  /* 0x0000000000287805 */ /* 0x000fe4000001ff00 */
[----:B------:R-:W-:Y:S02]  /*6930*/  CS2R R50, SRZ ;  /* 0x0000000000327805 */ /* 0x000fe4000001ff00 */
[----:B------:R-:W-:Y:S07]  /*6940*/  CS2R R48, SRZ ;  /* 0x0000000000307805 */ /* 0x000fee000001ff00 */
[----:B-1----:R-:W-:Y:S01]  /*6950*/  @P1 IMAD R0, R2, 0x800, R75 ;  /* 0x0000080002001824 */ /* 0x002fe200078e024b */
[----:B------:R-:W-:Y:S05]  /*6960*/  @P1 WARPSYNC.ALL ;  /* 0x0000000000001948 */ /* 0x000fea0003800000 */
[----:B------:R-:W-:Y:S01]  /*6970*/  @P1 LEA R5, R0, UR52, 0x1 ;  /* 0x0000003400051c11 */ /* 0x000fe2000f8e08ff */
[----:B------:R-:W-:Y:S04]  /*6980*/  UIADD3 UR4, UPT, UPT, UR58, 0x1, URZ ;  /* 0x000000013a047890 */ /* 0x000fe8000fffe0ff */
[----:B------:R1:W2:Y:S01]  /*6990*/  @P1 LDSM.16.M88.4 R40, [R5+0x400] ;  /* 0x000400000528183b */ /* 0x0002a20000000200 */
[----:B------:R-:W-:Y:S01]  /*69a0*/  @P1 IMAD R0, R80, 0x2, R5 ;  /* 0x0000000250001824 */ /* 0x000fe200078e0205 */
[----:B------:R-:W-:Y:S04]  /*69b0*/  UISETP.NE.AND UP0, UPT, UR4, 0x3, UPT ;  /* 0x000000030400788c */ /* 0x000fe8000bf05270 */
[----:B------:R1:W1:Y:S01]  /*69c0*/  @P1 LDSM.16.M88.4 R48, [R0+0x400] ;  /* 0x000400000030183b */ /* 0x0002620000000200 */
[----:B------:R-:W-:Y:S01]  /*69d0*/  USEL UR4, UR4, URZ, UP0 ;  /* 0x000000ff04047287 */ /* 0x000fe20008000000 */
[----:B------:R-:W-:Y:S04]  /*69e0*/  PLOP3.LUT P1, PT, PT, PT, UP0, 0x80, 0x8 ;  /* 0x000000000008781c */ /* 0x000fe80003f2f008 */
[----:B------:R-:W-:Y:S01]  /*69f0*/  SEL R2, RZ, 0x1, P1 ;  /* 0x00000001ff027807 */ /* 0x000fe20000800000 */
[----:B------:R-:W-:Y:S03]  /*6a00*/  IMAD.U32 R86, RZ, RZ, UR4 ;  /* 0x00000004ff567e24 */ /* 0x000fe6000f8e00ff */
[----:B------:R-:W-:Y:S02]  /*6a10*/  LOP3.LUT R39, R39, R2, RZ, 0x3c, !PT ;  /* 0x0000000227277212 */ /* 0x000fe400078e3cff */
.L_x_102:
[----:B------:R-:W-:Y:S05]  /*6a20*/  BSYNC B1 ;  /* 0x0000000000017941 */ /* 0x000fea0003800000 */
.L_x_101:
[----:B-1----:R-:W-:Y:S04]  /*6a30*/  SHF.R.U32.HI R0, RZ, 0x15, R34 ;  /* 0x00000015ff007819 */ /* 0x002fe80000011622 */
[----:B------:R-:W-:Y:S01]  /*6a40*/  LOP3.LUT P1, RZ, R0, 0x3, R77, 0x48, !PT ;  /* 0x0000000300ff7812 */ /* 0x000fe2000782484d */
[----:B------:R-:W-:Y:S01]  /*6a50*/  @!UPT UIADD3 URZ, UPT, UPT, URZ, URZ, URZ ;  /* 0x000000fffffff290 */ /* 0x000fe2000fffe0ff */
[----:B----4-:R-:W-:Y:S11]  /*6a60*/  @P0 BRA `(.L_x_106) ;  /* 0x0000000000080947 */ /* 0x010ff60003800000 */
[----:B------:R-:W1:Y:S02]  /*6a70*/  SYNCS.PHASECHK.TRANS64.TRYWAIT P0, [R84+URZ+0x1f0], R3 ;  /* 0x0001f003540075a7 */ /* 0x000e6400080011ff */
[----:B-1----:R-:W-:Y:S05]  /*6a80*/  @!P0 BRA `(.L_x_107) ;  /* 0x00000024000c8947 */ /* 0x002fea0003800000 */
.L_x_106:
[----:B------:R-:W-:Y:S05]  /*6a90*/  @!P1 BRA `(.L_x_108) ;  /* 0x0000000000409947 */ /* 0x000fea0003800000 */
[----:B------:R-:W4:Y:S01]  /*6aa0*/  LDCU.64 UR8, c[0x4][0x70] ;  /* 0x01000e00ff0877ac */ /* 0x000f220008000a00 */
[----:B-1----:R-:W-:Y:S01]  /*6ab0*/  MOV R3, 0x0 ;  /* 0x0000000000037802 */ /* 0x002fe20000000f00 */
[----:B------:R-:W-:Y:S02]  /*6ac0*/  HFMA2 R12, -RZ, RZ, 0, 5.9604644775390625e-08 ;  /* 0x00000001ff0c7431 */ /* 0x000fe400000001ff */
[----:B------:R-:W-:Y:S02]  /*6ad0*/  IMAD.MOV.U32 R8, RZ, RZ, 0x192 ;  /* 0x00000192ff087424 */ /* 0x000fe400078e00ff */
[----:B------:R-:W-:Y:S01]  /*6ae0*/  IMAD.MOV.U32 R13, RZ, RZ, RZ ;  /* 0x000000ffff0d7224 */ /* 0x000fe200078e00ff */
[----:B------:R-:W1:Y:S01]  /*6af0*/  LDCU.64 UR6, c[0x4][0x78] ;  /* 0x01000f00ff0677ac */ /* 0x000e620008000a00 */
[----:B------:R-:W2:Y:S01]  /*6b00*/  LDC.64 R2, c[0x4][R3] ;  /* 0x0100000003027b82 */ /* 0x000ea20000000a00 */
[----:B------:R-:W5:Y:S01]  /*6b10*/  LDCU.64 UR4, c[0x4][0x10] ;  /* 0x01000200ff0477ac */ /* 0x000f620008000a00 */
[----:B----4-:R-:W-:Y:S01]  /*6b20*/  MOV R5, UR9 ;  /* 0x0000000900057c02 */ /* 0x010fe20008000f00 */
[----:B------:R-:W-:Y:S01]  /*6b30*/  IMAD.U32 R4, RZ, RZ, UR8 ;  /* 0x00000008ff047e24 */ /* 0x000fe2000f8e00ff */
[----:B-1----:R-:W-:Y:S01]  /*6b40*/  MOV R7, UR7 ;  /* 0x0000000700077c02 */ /* 0x002fe20008000f00 */
[----:B------:R-:W-:Y:S01]  /*6b50*/  IMAD.U32 R6, RZ, RZ, UR6 ;  /* 0x00000006ff067e24 */ /* 0x000fe2000f8e00ff */
[----:B-----5:R-:W-:Y:S01]  /*6b60*/  MOV R11, UR5 ;  /* 0x00000005000b7c02 */ /* 0x020fe20008000f00 */
[----:B------:R-:W-:Y:S02]  /*6b70*/  IMAD.U32 R10, RZ, RZ, UR4 ;  /* 0x00000004ff0a7e24 */ /* 0x000fe4000f8e00ff */
[----:B------:R-:W-:Y:S07]  /*6b80*/  LEPC R20, `(.L_x_108) ;  /* 0x000000001014794e */ /* 0x000fee0000000000 */
[----:B--23--:R-:W-:Y:S05]  /*6b90*/  CALL.ABS.NOINC R2 ;  /* 0x0000000002007343 */ /* 0x00cfea0003c00000 */
.L_x_108:
[----:B--2---:R-:W-:Y:S01]  /*6ba0*/  SHF.L.U32 R20, R40, 0x10, RZ ;  /* 0x0000001028147819 */ /* 0x004fe200000006ff */
[----:B------:R-:W-:Y:S05]  /*6bb0*/  WARPSYNC.ALL ;  /* 0x0000000000007948 */ /* 0x000fea0003800000 */
[----:B------:R-:W-:Y:S01]  /*6bc0*/  R2UR UR4, R34 ;  /* 0x00000000220472ca */ /* 0x000fe200000e0000 */
[----:B------:R-:W-:Y:S01]  /*6bd0*/  BSSY.RECONVERGENT B0, `(.L_x_109) ;  /* 0x0000052000007945 */ /* 0x000fe20003800200 */
[----:B------:R-:W-:Y:S02]  /*6be0*/  LOP3.LUT R21, R40, 0xffff0000, RZ, 0xc0, !PT ;  /* 0xffff000028157812 */ /* 0x000fe400078ec0ff */
[----:B------:R-:W-:Y:S02]  /*6bf0*/  LOP3.LUT R36, R41, 0xffff0000, RZ, 0xc0, !PT ;  /* 0xffff000029247812 */ /* 0x000fe400078ec0ff */
[----:B------:R-:W-:Y:S02]  /*6c00*/  SHF.L.U32 R37, R48, 0x10, RZ ;  /* 0x0000001030257819 */ /* 0x000fe400000006ff */
[----:B------:R-:W-:Y:S02]  /*6c10*/  MOV R70, UR58 ;  /* 0x0000003a00467c02 */ /* 0x000fe40008000f00 */
[----:B------:R-:W-:Y:S02]  /*6c20*/  LOP3.LUT R38, R51, 0xffff0000, RZ, 0xc0, !PT ;  /* 0xffff000033267812 */ /* 0x000fe400078ec0ff */
[----:B------:R-:W-:Y:S01]  /*6c30*/  LEA R92, R70, R75, 0xb ;  /* 0x0000004b465c7211 */ /* 0x000fe200078e58ff */
[----:B------:R-:W3:Y:S01]  /*6c40*/  LDTM.16dp256bit.x4 R4, tmem[UR4] ;  /* 0x00000004000479ee */ /* 0x000ee20008120000 */
[----:B------:R-:W-:Y:S02]  /*6c50*/  SHF.L.U32 R91, R80, 0x1, RZ ;  /* 0x00000001505b7819 */ /* 0x000fe400000006ff */
[----:B------:R-:W-:Y:S02]  /*6c60*/  LEA R93, R92, UR52, 0x1 ;  /* 0x000000345c5d7c11 */ /* 0x000fe4000f8e08ff */
[----:B------:R-:W-:Y:S02]  /*6c70*/  ISETP.NE.AND P0, PT, R76, RZ, PT ;  /* 0x000000ff4c00720c */ /* 0x000fe40003f05270 */
[----:B------:R-:W-:Y:S01]  /*6c80*/  IADD3 R92, PT, PT, R91, 0x400, R93 ;  /* 0x000004005b5c7810 */ /* 0x000fe20007ffe05d */
[C---:B---3--:R-:W-:Y:S01]  /*6c90*/  FMUL R0, R33.reuse, R4 ;  /* 0x0000000421007220 */ /* 0x048fe20000400000 */
[C---:B------:R-:W-:Y:S01]  /*6ca0*/  FMUL R2, R33.reuse, R5 ;  /* 0x0000000521027220 */ /* 0x040fe20000400000 */
[C---:B-1----:R-:W-:Y:S01]  /*6cb0*/  FMUL R3, R33.reuse, R6 ;  /* 0x0000000621037220 */ /* 0x042fe20000400000 */
[----:B------:R-:W-:Y:S01]  /*6cc0*/  FMUL R7, R33, R7 ;  /* 0x0000000721077220 */ /* 0x000fe20000400000 */
[----:B------:R-:W-:Y:S01]  /*6cd0*/  FFMA R0, R35, R20, R0 ;  /* 0x0000001423007223 */ /* 0x000fe20000000000 */
[----:B------:R-:W-:Y:S01]  /*6ce0*/  SHF.L.U32 R20, R41, 0x10, RZ ;  /* 0x0000001029147819 */ /* 0x000fe200000006ff */
[----:B------:R-:W-:Y:S01]  /*6cf0*/  FFMA R2, R35, R21, R2 ;  /* 0x0000001523027223 */ /* 0x000fe20000000002 */
[----:B------:R-:W-:Y:S01]  /*6d00*/  SHF.L.U32 R21, R43, 0x10, RZ ;  /* 0x000000102b157819 */ /* 0x000fe200000006ff */
[C---:B------:R-:W-:Y:S01]  /*6d10*/  FMUL R4, R33.reuse, R8 ;  /* 0x0000000821047220 */ /* 0x040fe20000400000 */
[----:B------:R-:W-:Y:S01]  /*6d20*/  FMUL R5, R33, R9 ;  /* 0x0000000921057220 */ /* 0x000fe20000400000 */
[C---:B------:R-:W-:Y:S01]  /*6d30*/  FFMA R3, R35.reuse, R20, R3 ;  /* 0x0000001423037223 */ /* 0x040fe20000000003 */
[----:B------:R-:W-:Y:S01]  /*6d40*/  SHF.L.U32 R20, R42, 0x10, RZ ;  /* 0x000000102a147819 */ /* 0x000fe200000006ff */
[----:B------:R-:W-:Y:S01]  /*6d50*/  FFMA R7, R35, R36, R7 ;  /* 0x0000002423077223 */ /* 0x000fe20000000007 */
[----:B------:R-:W-:Y:S01]  /*6d60*/  LOP3.LUT R36, R43, 0xffff0000, RZ, 0xc0, !PT ;  /* 0xffff00002b247812 */ /* 0x000fe200078ec0ff */
[----:B------:R-:W-:Y:S01]  /*6d70*/  FMUL R6, R33, R10 ;  /* 0x0000000a21067220 */ /* 0x000fe20000400000 */
[----:B------:R-:W-:Y:S01]  /*6d80*/  F2FP.BF16.F32.PACK_AB R44, R2, R0 ;  /* 0x00000000022c723e */ /* 0x000fe200000010ff */
[----:B------:R-:W-:Y:S01]  /*6d90*/  FFMA R4, R35, R20, R4 ;  /* 0x0000001423047223 */ /* 0x000fe20000000004 */
[----:B------:R-:W-:Y:S01]  /*6da0*/  LOP3.LUT R20, R42, 0xffff0000, RZ, 0xc0, !PT ;  /* 0xffff00002a147812 */ /* 0x000fe200078ec0ff */
[----:B------:R-:W-:Y:S01]  /*6db0*/  FMUL R11, R33, R11 ;  /* 0x0000000b210b7220 */ /* 0x000fe20000400000 */
[----:B------:R-:W-:Y:S01]  /*6dc0*/  F2FP.BF16.F32.PACK_AB R45, R7, R3 ;  /* 0x00000003072d723e */ /* 0x000fe200000010ff */
[C---:B------:R-:W-:Y:S01]  /*6dd0*/  FMUL R8, R33.reuse, R12 ;  /* 0x0000000c21087220 */ /* 0x040fe20000400000 */
[----:B------:R-:W-:Y:S01]  /*6de0*/  FMUL R9, R33, R13 ;  /* 0x0000000d21097220 */ /* 0x000fe20000400000 */
[C---:B------:R-:W-:Y:S01]  /*6df0*/  FFMA R5, R35.reuse, R20, R5 ;  /* 0x0000001423057223 */ /* 0x040fe20000000005 */
[----:B------:R-:W-:Y:S01]  /*6e00*/  LOP3.LUT R20, R48, 0xffff0000, RZ, 0xc0, !PT ;  /* 0xffff000030147812 */ /* 0x000fe200078ec0ff */
[----:B------:R-:W-:Y:S01]  /*6e10*/  FFMA R6, R35, R21, R6 ;  /* 0x0000001523067223 */ /* 0x000fe20000000006 */
[----:B------:R-:W-:Y:S01]  /*6e20*/  SHF.L.U32 R21, R49, 0x10, RZ ;  /* 0x0000001031157819 */ /* 0x000fe200000006ff */
[C---:B------:R-:W-:Y:S01]  /*6e30*/  FFMA R11, R35.reuse, R36, R11 ;  /* 0x00000024230b7223 */ /* 0x040fe2000000000b */
[C---:B------:R-:W-:Y:S01]  /*6e40*/  FFMA R8, R35.reuse, R37, R8 ;  /* 0x0000002523087223 */ /* 0x040fe20000000008 */
[----:B------:R-:W-:Y:S01]  /*6e50*/  FFMA R9, R35, R20, R9 ;  /* 0x0000001423097223 */ /* 0x000fe20000000009 */
[----:B------:R-:W-:Y:S01]  /*6e60*/  FMUL R10, R33, R14 ;  /* 0x0000000e210a7220 */ /* 0x000fe20000400000 */
[----:B------:R-:W-:Y:S01]  /*6e70*/  LOP3.LUT R20, R49, 0xffff0000, RZ, 0xc0, !PT ;  /* 0xffff000031147812 */ /* 0x000fe200078ec0ff */
[C---:B------:R-:W-:Y:S01]  /*6e80*/  FMUL R15, R33.reuse, R15 ;  /* 0x0000000f210f7220 */ /* 0x040fe20000400000 */
[----:B------:R-:W-:Y:S01]  /*6e90*/  FMUL R12, R33, R16 ;  /* 0x00000010210c7220 */ /* 0x000fe20000400000 */
[C---:B------:R-:W-:Y:S01]  /*6ea0*/  FFMA R10, R35.reuse, R21, R10 ;  /* 0x00000015230a7223 */ /* 0x040fe2000000000a */
[C---:B------:R-:W-:Y:S01]  /*6eb0*/  LOP3.LUT R36, R50.reuse, 0xffff0000, RZ, 0xc0, !PT ;  /* 0xffff000032247812 */ /* 0x040fe200078ec0ff */
[----:B------:R-:W-:Y:S01]  /*6ec0*/  FFMA R15, R35, R20, R15 ;  /* 0x00000014230f7223 */ /* 0x000fe2000000000f */
[----:B------:R-:W-:Y:S01]  /*6ed0*/  SHF.L.U32 R20, R50, 0x10, RZ ;  /* 0x0000001032147819 */ /* 0x000fe200000006ff */
[----:B------:R-:W-:Y:S01]  /*6ee0*/  FMUL R13, R33, R17 ;  /* 0x00000011210d7220 */ /* 0x000fe20000400000 */
[----:B------:R-:W-:Y:S01]  /*6ef0*/  SHF.L.U32 R21, R51, 0x10, RZ ;  /* 0x0000001033157819 */ /* 0x000fe200000006ff */
[C---:B------:R-:W-:Y:S01]  /*6f00*/  FMUL R14, R33.reuse, R18 ;  /* 0x00000012210e7220 */ /* 0x040fe20000400000 */
[----:B------:R-:W-:Y:S01]  /*6f10*/  FMUL R19, R33, R19 ;  /* 0x0000001321137220 */ /* 0x000fe20000400000 */
[C---:B------:R-:W-:Y:S01]  /*6f20*/  FFMA R12, R35.reuse, R20, R12 ;  /* 0x00000014230c7223 */ /* 0x040fe2000000000c */
[C---:B------:R-:W-:Y:S01]  /*6f30*/  FFMA R13, R35.reuse, R36, R13 ;  /* 0x00000024230d7223 */ /* 0x040fe2000000000d */
[C---:B------:R-:W-:Y:S01]  /*6f40*/  FFMA R14, R35.reuse, R21, R14 ;  /* 0x00000015230e7223 */ /* 0x040fe2000000000e */
[----:B------:R-:W-:Y:S01]  /*6f50*/  FFMA R19, R35, R38, R19 ;  /* 0x0000002623137223 */ /* 0x000fe20000000013 */
[----:B------:R-:W-:Y:S02]  /*6f60*/  F2FP.BF16.F32.PACK_AB R46, R5, R4 ;  /* 0x00000004052e723e */ /* 0x000fe400000010ff */
[----:B------:R-:W-:Y:S02]  /*6f70*/  F2FP.BF16.F32.PACK_AB R47, R11, R6 ;  /* 0x000000060b2f723e */ /* 0x000fe400000010ff */
[----:B------:R-:W-:Y:S02]  /*6f80*/  F2FP.BF16.F32.PACK_AB R68, R9, R8 ;  /* 0x000000080944723e */ /* 0x000fe400000010ff */
[----:B------:R-:W-:Y:S01]  /*6f90*/  F2FP.BF16.F32.PACK_AB R69, R15, R10 ;  /* 0x0000000a0f45723e */ /* 0x000fe200000010ff */
[----:B------:R1:W-:Y:S01]  /*6fa0*/  STSM.16.M88.4 [R93+0x400], R44 ;  /* 0x0004002c5d007844 */ /* 0x0003e20000000200 */
[----:B------:R-:W-:Y:S02]  /*6fb0*/  F2FP.BF16.F32.PACK_AB R70, R13, R12 ;  /* 0x0000000c0d46723e */ /* 0x000fe400000010ff */
[----:B------:R-:W-:Y:S05]  /*6fc0*/  F2FP.BF16.F32.PACK_AB R71, R19, R14 ;  /* 0x0000000e1347723e */ /* 0x000fea00000010ff */
[----:B------:R1:W-:Y:S01]  /*6fd0*/  STSM.16.M88.4 [R92], R68 ;  /* 0x000000445c007844 */ /* 0x0003e20000000200 */
[----:B------:R-:W-:Y:S01]  /*6fe0*/  @!PT LDS RZ, [RZ] ;  /* 0x00000000fffff984 */ /* 0x000fe20000000800 */
[----:B------:R-:W-:Y:S01]  /*6ff0*/  @!PT LDS RZ, [RZ] ;  /* 0x00000000fffff984 */ /* 0x000fe20000000800 */
[----:B------:R-:W-:Y:S01]  /*7000*/  @!PT LDS RZ, [RZ] ;  /* 0x00000000fffff984 */ /* 0x000fe20000000800 */
[----:B------:R-:W-:Y:S01]  /*7010*/  @!PT LDS RZ, [RZ] ;  /* 0x00000000fffff984 */ /* 0x000fe20000000800 */
[----:B------:R2:W-:Y:S07]  /*7020*/  MEMBAR.ALL.CTA ;  /* 0x0000000000007992 */ /* 0x0005ee0000008000 */
[----:B--2---:R-:W2:Y:S02]  /*7030*/  FENCE.VIEW.ASYNC.S ;  /* 0x00000000000073c6 */ /* 0x004ea40000000000 */
[----:B--2---:R-:W-:Y:S06]  /*7040*/  BAR.SYNC.DEFER_BLOCKING 0x1, 0x80 ;  /* 0x0042000000007b1d */ /* 0x004fec0000010000 */
[----:B------:R-:W-:Y:S05]  /*7050*/  @P0 BRA `(.L_x_110) ;  /* 0x0000000000240947 */ /* 0x000fea0003800000 */
[----:B------:R-:W-:Y:S01]  /*7060*/  R2UR UR42, R88 ;  /* 0x00000000582a72ca */ /* 0x000fe200000e0000 */
[----:B------:R-:W-:Y:S01]  /*7070*/  UIADD3 UR6, UP0, UPT, UR56, 0x680, URZ ;  /* 0x0000068038067890 */ /* 0x000fe2000ff1e0ff */
[----:B------:R-:W-:Y:S01]  /*7080*/  R2UR UR43, R82 ;  /* 0x00000000522b72ca */ /* 0x000fe200000e0000 */
[----:B------:R-:W-:Y:S01]  /*7090*/  ULEA UR4, UR58, UR52, 0xc ;  /* 0x000000343a047291 */ /* 0x000fe2000f8e60ff */
[----:B------:R-:W-:Y:S01]  /*70a0*/  R2UR UR44, R83 ;  /* 0x00000000532c72ca */ /* 0x000fe200000e0000 */
[----:B------:R-:W-:Y:S02]  /*70b0*/  UIADD3.X UR7, UPT, UPT, URZ, UR57, URZ, UP0, !UPT ;  /* 0x00000039ff077290 */ /* 0x000fe400087fe4ff */
[----:B------:R-:W-:Y:S10]  /*70c0*/  UIADD3 UR40, UPT, UPT, UR4, 0x400, URZ ;  /* 0x0000040004287890 */ /* 0x000ff4000fffe0ff */
[----:B------:R2:W-:Y:S02]  /*70d0*/  UTMASTG.4D.IM2COL [UR40], [UR6] ;  /* 0x00000028060073b5 */ /* 0x0005e40008058000 */
[----:B--2---:R0:W-:Y:S02]  /*70e0*/  UTMACMDFLUSH ;  /* 0x00000000000079b7 */ /* 0x0041e40000000000 */
.L_x_110:
[----:B------:R-:W-:Y:S05]  /*70f0*/  BSYNC.RECONVERGENT B0 ;  /* 0x0000000000007941 */ /* 0x000fea0003800200 */
.L_x_109:
[----:B------:R-:W-:Y:S01]  /*7100*/  UIADD3 UR40, UPT, UPT, UR58, 0x1, URZ ;  /* 0x000000013a287890 */ /* 0x000fe2000fffe0ff */
[----:B------:R-:W-:Y:S03]  /*7110*/  BSSY.RECONVERGENT B0, `(.L_x_111) ;  /* 0x0000005000007945 */ /* 0x000fe60003800200 */
[----:B------:R-:W-:Y:S04]  /*7120*/  UISETP.NE.AND UP0, UPT, UR40, 0x3, UPT ;  /* 0x000000032800788c */ /* 0x000fe8000bf05270 */
[----:B------:R-:W-:Y:S01]  /*7130*/  USEL UR42, UR40, URZ, UP0 ;  /* 0x000000ff282a7287 */ /* 0x000fe20008000000 */
[----:B------:R-:W-:Y:S11]  /*7140*/  @P0 BRA `(.L_x_112) ;  /* 0x0000000000040947 */ /* 0x000ff60003800000 */
[----:B------:R-:W-:Y:S04]  /*7150*/  DEPBAR.LE SB0, 0x1 ;  /* 0x000080400000791a */ /* 0x000fe80000000000 */
.L_x_112:
[----:B------:R-:W-:Y:S05]  /*7160*/  BSYNC.RECONVERGENT B0 ;  /* 0x0000000000007941 */ /* 0x000fea0003800200 */
.L_x_111:
[----:B------:R-:W-:Y:S01]  /*7170*/  BAR.SYNC.DEFER_BLOCKING 0x1, 0x80 ;  /* 0x0042000000007b1d */ /* 0x000fe20000010000 */
[----:B------:R-:W-:Y:S01]  /*7180*/  ISETP.NE.AND P1, PT, R90, RZ, PT ;  /* 0x000000ff5a00720c */ /* 0x000fe20003f25270 */
[----:B------:R-:W-:Y:S01]  /*7190*/  UISETP.NE.AND UP0, UPT, UR54, URZ, UPT ;  /* 0x000000ff3600728c */ /* 0x000fe2000bf05270 */
[----:B------:R-:W-:Y:S11]  /*71a0*/  LEA R3, R86, UR52, 0x3 ;  /* 0x0000003456037c11 */ /* 0x000ff6000f8e18ff */
[----:B------:R-:W-:Y:S01]  /*71b0*/  @P1 SHF.L.U32 R4, R39, 0x1f, RZ ;  /* 0x0000001f27041819 */ /* 0x000fe200000006ff */
[----:B------:R-:W-:Y:S06]  /*71c0*/  BRA.U !UP0, `(.L_x_113) ;  /* 0x0000000108287547 */ /* 0x000fec000b800000 */
[----:B------:R-:W2:Y:S01]  /*71d0*/  S2R R0, SR_CgaCtaId ;  /* 0x0000000000007919 */ /* 0x000ea20000008800 */
[----:B------:R-:W-:Y:S05]  /*71e0*/  IMAD.U32 R2, RZ, RZ, UR53 ;  /* 0x00000035ff027e24 */ /* 0x000fea000f8e00ff */
[C---:B------:R-:W-:Y:S01]  /*71f0*/  @P1 LEA R5, R2.reuse, UR52, 0x3 ;  /* 0x0000003402051c11 */ /* 0x040fe2000f8e18ff */
[----:B------:R-:W-:Y:S04]  /*7200*/  VIADD R2, R2, 0x1 ;  /* 0x0000000102027836 */ /* 0x000fe80000000000 */
[----:B------:R-:W-:Y:S01]  /*7210*/  @P1 VIADD R5, R5, 0x1b8 ;  /* 0x000001b805051836 */ /* 0x000fe20000000000 */
[C---:B------:R-:W-:Y:S04]  /*7220*/  ISETP.NE.AND P0, PT, R2.reuse, 0x3, PT ;  /* 0x000000030200780c */ /* 0x040fe80003f05270 */
[----:B------:R-:W-:Y:S04]  /*7230*/  SEL R2, R2, RZ, P0 ;  /* 0x000000ff02027207 */ /* 0x000fe80000000000 */
[----:B------:R-:W-:Y:S02]  /*7240*/  R2UR UR53, R2 ;  /* 0x00000000023572ca */ /* 0x000fe400000e0000 */
[----:B--2---:R-:W-:Y:S04]  /*7250*/  @P1 PRMT R0, R0, 0x654, R5 ;  /* 0x0000065400001816 */ /* 0x004fe80000000005 */
[----:B------:R2:W-:Y:S09]  /*7260*/  @P1 SYNCS.ARRIVE.TRANS64.RED.A1T0 RZ, [R0+URZ], RZ ;  /* 0x000000ff00ff19a7 */ /* 0x0005f200081004ff */
.L_x_113:
[----:B------:R-:W3:Y:S01]  /*7270*/  @P1 SYNCS.PHASECHK.TRANS64.TRYWAIT P0, [R3+URZ+0x1a0], R4 ;  /* 0x0001a004030015a7 */ /* 0x000ee200080011ff */
[----:B------:R-:W-:Y:S01]  /*7280*/  BSSY B1, `(.L_x_114) ;  /* 0x0000013000017945 */ /* 0x000fe20003800000 */
[----:B---3--:R-:W-:Y:S03]  /*7290*/  @P1 SEL R85, RZ, 0x1, !P0 ;  /* 0x00000001ff551807 */ /* 0x008fe60004000000 */
[----:B------:R-:W-:Y:S05]  /*72a0*/  @!P1 BRA `(.L_x_115) ;  /* 0x0000000000409947 */ /* 0x000fea0003800000 */
[----:B------:R-:W-:Y:S01]  /*72b0*/  ISETP.NE.AND P1, PT, R87, RZ, PT ;  /* 0x000000ff5700720c */ /* 0x000fe20003f25270 */
[----:B------:R-:W-:Y:S01]  /*72c0*/  BSSY B0, `(.L_x_116) ;  /* 0x0000009000007945 */ /* 0x000fe20003800000 */
[----:B------:R-:W-:Y:S11]  /*72d0*/  ISETP.NE.AND P0, PT, R85, RZ, PT ;  /* 0x000000ff5500720c */ /* 0x000ff60003f05270 */
[----:B------:R-:W-:Y:S05]  /*72e0*/  @P1 IMAD R2, R86, 0x800, R75 ;  /* 0x0000080056021824 */ /* 0x000fea00078e024b */
[----:B------:R-:W-:Y:S05]  /*72f0*/  @P1 LEA R2, R2, UR52, 0x1 ;  /* 0x0000003402021c11 */ /* 0x000fea000f8e08ff */
[----:B--2---:R-:W-:Y:S01]  /*7300*/  @P1 IMAD.IADD R0, R91, 0x1, R2 ;  /* 0x000000015b001824 */ /* 0x004fe200078e0202 */
[----:B------:R-:W-:Y:S06]  /*7310*/  @P0 BRA `(.L_x_117) ;  /* 0x00000000000c0947 */ /* 0x000fec0003800000 */
[----:B------:R-:W-:Y:S04]  /*7320*/  SHF.L.U32 R4, R39, 0x1f, RZ ;  /* 0x0000001f27047819 */ /* 0x000fe800000006ff */
[----:B------:R-:W2:Y:S02]  /*7330*/  SYNCS.PHASECHK.TRANS64.TRYWAIT P0, [R3+URZ+0x1a0], R4 ;  /* 0x0001a004030075a7 */ /* 0x000ea400080011ff */
[----:B--2---:R-:W-:Y:S05]  /*7340*/  @!P0 BRA `(.L_x_118) ;  /* 0x0000001800f08947 */ /* 0x004fea0003800000 */
.L_x_117:
[----:B------:R-:W-:Y:S05]  /*7350*/  BSYNC B0 ;  /* 0x0000000000007941 */ /* 0x000fea0003800000 */
.L_x_116:
[----:B------:R-:W-:Y:S11]  /*7360*/  ISETP.NE.AND P0, PT, R87, RZ, PT ;  /* 0x000000ff5700720c */ /* 0x000ff60003f05270 */
[----:B------:R-:W-:Y:S02]  /*7370*/  @!UPT UIADD3 URZ, UPT, UPT, URZ, URZ, URZ ;  /* 0x000000fffffff290 */ /* 0x000fe4000fffe0ff */
[----:B------:R-:W-:Y:S05]  /*7380*/  @P0 WARPSYNC.ALL ;  /* 0x0000000000000948 */ /* 0x000fea0003800000 */
[----:B------:R3:W4:Y:S04]  /*7390*/  @P0 LDSM.16.M88.4 R40, [R2+0x400] ;  /* 0x000400000228083b */ /* 0x0007280000000200 */
[----:B------:R3:W1:Y:S02]  /*73a0*/  @P0 LDSM.16.M88.4 R48, [R0+0x400] ;  /* 0x000400000030083b */ /* 0x0006640000000200 */
.L_x_115:
[----:B------:R-:W-:Y:S05]  /*73b0*/  BSYNC B1 ;  /* 0x0000000000017941 */ /* 0x000fea0003800000 */
.L_x_114:
[----:B--23--:R-:W-:Y:S05]  /*73c0*/  VIADD R0, R34, 0x20 ;  /* 0x0000002022007836 */ /* 0x00cfea0000000000 */
[----:B------:R-:W-:Y:S04]  /*73d0*/  SHF.R.U32.HI R0, RZ, 0x15, R0 ;  /* 0x00000015ff007819 */ /* 0x000fe80000011600 */
[----:B------:R-:W-:Y:S11]  /*73e0*/  LOP3.LUT P0, RZ, R0, 0x3, R77, 0x48, !PT ;  /* 0x0000000300ff7812 */ /* 0x000ff6000780484d */
[----:B------:R-:W-:Y:S02]  /*73f0*/  @!UPT UIADD3 URZ, UPT, UPT, URZ, URZ, URZ ;  /* 0x000000fffffff290 */ /* 0x000fe4000fffe0ff */
[----:B------:R-:W-:Y:S05]  /*7400*/  @!P0 BRA `(.L_x_119) ;  /* 0x0000000000408947 */ /* 0x000fea0003800000 */
[----:B------:R-:W2:Y:S01]  /*7410*/  LDCU.64 UR8, c[0x4][0x70] ;  /* 0x01000e00ff0877ac */ /* 0x000ea20008000a00 */
[----:B------:R-:W-:Y:S01]  /*7420*/  MOV R3, 0x0 ;  /* 0x0000000000037802 */ /* 0x000fe20000000f00 */
[----:B------:R-:W-:Y:S02]  /*7430*/  HFMA2 R12, -RZ, RZ, 0, 5.9604644775390625e-08 ;  /* 0x00000001ff0c7431 */ /* 0x000fe400000001ff */
[----:B------:R-:W-:Y:S02]  /*7440*/  IMAD.MOV.U32 R8, RZ, RZ, 0x192 ;  /* 0x00000192ff087424 */ /* 0x000fe400078e00ff */
[----:B------:R-:W-:Y:S01]  /*7450*/  IMAD.MOV.U32 R13, RZ, RZ, RZ ;  /* 0x000000ffff0d7224 */ /* 0x000fe200078e00ff */
[----:B------:R-:W3:Y:S01]  /*7460*/  LDCU.64 UR6, c[0x4][0x78] ;  /* 0x01000f00ff0677ac */ /* 0x000ee20008000a00 */
[----:B------:R-:W1:Y:S01]  /*7470*/  LDC.64 R2, c[0x4][R3] ;  /* 0x0100000003027b82 */ /* 0x000e620000000a00 */
[----:B------:R-:W5:Y:S01]  /*7480*/  LDCU.64 UR4, c[0x4][0x10] ;  /* 0x01000200ff0477ac */ /* 0x000f620008000a00 */
[----:B--2---:R-:W-:Y:S01]  /*7490*/  MOV R5, UR9 ;  /* 0x0000000900057c02 */ /* 0x004fe20008000f00 */
[----:B------:R-:W-:Y:S01]  /*74a0*/  IMAD.U32 R4, RZ, RZ, UR8 ;  /* 0x00000008ff047e24 */ /* 0x000fe2000f8e00ff */
[----:B---3--:R-:W-:Y:S01]  /*74b0*/  MOV R7, UR7 ;  /* 0x0000000700077c02 */ /* 0x008fe20008000f00 */
[----:B------:R-:W-:Y:S01]  /*74c0*/  IMAD.U32 R6, RZ, RZ, UR6 ;  /* 0x00000006ff067e24 */ /* 0x000fe2000f8e00ff */
[----:B-----5:R-:W-:Y:S01]  /*74d0*/  MOV R11, UR5 ;  /* 0x00000005000b7c02 */ /* 0x020fe20008000f00 */
[----:B------:R-:W-:Y:S02]  /*74e0*/  IMAD.U32 R10, RZ, RZ, UR4 ;  /* 0x00000004ff0a7e24 */ /* 0x000fe4000f8e00ff */
[----:B------:R-:W-:Y:S07]  /*74f0*/  LEPC R20, `(.L_x_119) ;  /* 0x000000001014794e */ /* 0x000fee0000000000 */
[----:B-1--4-:R-:W-:Y:S05]  /*7500*/  CALL.ABS.NOINC R2 ;  /* 0x0000000002007343 */ /* 0x012fea0003c00000 */
.L_x_119:
[----:B------:R-:W-:Y:S01]  /*7510*/  ISETP.NE.AND P1, PT, R76, RZ, PT ;  /* 0x000000ff4c00720c */ /* 0x000fe20003f25270 */
[----:B------:R-:W-:Y:S05]  /*7520*/  WARPSYNC.ALL ;  /* 0x0000000000007948 */ /* 0x000fea0003800000 */
[----:B------:R-:W-:Y:S01]  /*7530*/  R2UR UR4, R34 ;  /* 0x00000000220472ca */ /* 0x000fe200000e0000 */
[----:B------:R-:W-:Y:S01]  /*7540*/  BSSY.RECONVERGENT B0, `(.L_x_120) ;  /* 0x0000057000007945 */ /* 0x000fe20003800200 */
[----:B------:R-:W-:Y:S02]  /*7550*/  R2UR UR5, R84 ;  /* 0x00000000540572ca */ /* 0x000fe400000e0000 */
[C---:B----4-:R-:W-:Y:S02]  /*7560*/  SHF.L.U32 R20, R40.reuse, 0x10, RZ ;  /* 0x0000001028147819 */ /* 0x050fe400000006ff */
[----:B------:R-:W-:Y:S02]  /*7570*/  LOP3.LUT R36, R40, 0xffff0000, RZ, 0xc0, !PT ;  /* 0xffff000028247812 */ /* 0x000fe400078ec0ff */
[C---:B------:R-:W-:Y:S02]  /*7580*/  SHF.L.U32 R21, R41.reuse, 0x10, RZ ;  /* 0x0000001029157819 */ /* 0x040fe400000006ff */
[----:B------:R-:W-:Y:S02]  /*7590*/  LOP3.LUT R38, R41, 0xffff0000, RZ, 0xc0, !PT ;  /* 0xffff000029267812 */ /* 0x000fe400078ec0ff */
[C---:B------:R-:W-:Y:S01]  /*75a0*/  SHF.L.U32 R37, R42.reuse, 0x10, RZ ;  /* 0x000000102a257819 */ /* 0x040fe200000006ff */
[----:B------:R-:W2:Y:S01]  /*75b0*/  LDTM.16dp256bit.x4 R4, tmem[UR4+0x20] ;  /* 0x00002004000479ee */ /* 0x000ea20008120000 */
[----:B------:R-:W-:Y:S01]  /*75c0*/  LOP3.LUT R40, R42, 0xffff0000, RZ, 0xc0, !PT ;  /* 0xffff00002a287812 */ /* 0x000fe200078ec0ff */
[----:B------:R-:W-:Y:S01]  /*75d0*/  NOP ;  /* 0x0000000000007918 */ /* 0x000fe20000000000 */
[C---:B------:R-:W-:Y:S01]  /*75e0*/  SHF.L.U32 R39, R43.reuse, 0x10, RZ ;  /* 0x000000102b277819 */ /* 0x040fe200000006ff */
[----:B------:R-:W-:Y:S01]  /*75f0*/  UIADD3 UR5, UPT, UPT, UR5, 0x200, URZ ;  /* 0x0000020005057890 */ /* 0x000fe2000fffe0ff */
[----:B------:R-:W-:Y:S02]  /*7600*/  LOP3.LUT R42, R43, 0xffff0000, RZ, 0xc0, !PT ;  /* 0xffff00002b2a7812 */ /* 0x000fe400078ec0ff */
[C---:B-1----:R-:W-:Y:S01]  /*7610*/  SHF.L.U32 R41, R48.reuse, 0x10, RZ ;  /* 0x0000001030297819 */ /* 0x042fe200000006ff */
[----:B------:R-:W-:Y:S01]  /*7620*/  UPRMT UR5, UR45, 0x654, UR5 ;  /* 0x000006542d057896 */ /* 0x000fe20008000005 */
[----:B------:R-:W-:Y:S02]  /*7630*/  LOP3.LUT R43, R48, 0xffff0000, RZ, 0xc0, !PT ;  /* 0xffff0000302b7812 */ /* 0x000fe400078ec0ff */
[C---:B------:R-:W-:Y:S02]  /*7640*/  SHF.L.U32 R44, R49.reuse, 0x10, RZ ;  /* 0x00000010312c7819 */ /* 0x040fe400000006ff */
[----:B------:R-:W-:Y:S02]  /*7650*/  LOP3.LUT R46, R49, 0xffff0000, RZ, 0xc0, !PT ;  /* 0xffff0000312e7812 */ /* 0x000fe400078ec0ff */
[----:B------:R-:W-:Y:S02]  /*7660*/  MOV R84, UR42 ;  /* 0x0000002a00547c02 */ /* 0x000fe40008000f00 */
[----:B--2---:R-:W-:Y:S01]  /*7670*/  SYNCS.ARRIVE.TRANS64.RED.A1T0 RZ, [UR5], RZ ;  /* 0x000000ffffff79a7 */ /* 0x004fe20008100405 */
[----:B------:R-:W-:Y:S02]  /*7680*/  SHF.L.U32 R45, R50, 0x10, RZ ;  /* 0x00000010322d7819 */ /* 0x000fe400000006ff */
[----:B------:R-:W-:Y:S02]  /*7690*/  LEA R85, R84, R75, 0xb ;  /* 0x0000004b54557211 */ /* 0x000fe400078e58ff */
[----:B------:R-:W-:Y:S02]  /*76a0*/  LOP3.LUT R48, R50, 0xffff0000, RZ, 0xc0, !PT ;  /* 0xffff000032307812 */ /* 0x000fe400078ec0ff */
[----:B------:R-:W-:Y:S01]  /*76b0*/  LEA R92, R85, UR52, 0x1 ;  /* 0x00000034555c7c11 */ /* 0x000fe2000f8e08ff */
[C---:B------:R-:W-:Y:S01]  /*76c0*/  FMUL R4, R33.reuse, R4 ;  /* 0x0000000421047220 */ /* 0x040fe20000400000 */
[C---:B------:R-:W-:Y:S01]  /*76d0*/  FMUL R5, R33.reuse, R5 ;  /* 0x0000000521057220 */ /* 0x040fe20000400000 */
[----:B------:R-:W-:Y:S01]  /*76e0*/  FMUL R6, R33, R6 ;  /* 0x0000000621067220 */ /* 0x000fe20000400000 */
[----:B------:R-:W-:Y:S01]  /*76f0*/  IADD3 R91, PT, PT, R91, 0x400, R92 ;  /* 0x000004005b5b7810 */ /* 0x000fe20007ffe05c */
[C---:B------:R-:W-:Y:S01]  /*7700*/  FFMA R4, R35.reuse, R20, R4 ;  /* 0x0000001423047223 */ /* 0x040fe20000000004 */
[C---:B------:R-:W-:Y:S01]  /*7710*/  FFMA R5, R35.reuse, R36, R5 ;  /* 0x0000002423057223 */ /* 0x040fe20000000005 */
[----:B------:R-:W-:Y:S01]  /*7720*/  FFMA R6, R35, R21, R6 ;  /* 0x0000001523067223 */ /* 0x000fe20000000006 */
[C---:B------:R-:W-:Y:S01]  /*7730*/  FMUL R7, R33.reuse, R7 ;  /* 0x0000000721077220 */ /* 0x040fe20000400000 */
[C---:B------:R-:W-:Y:S01]  /*7740*/  FMUL R8, R33.reuse, R8 ;  /* 0x0000000821087220 */ /* 0x040fe20000400000 */
[----:B------:R-:W-:Y:S01]  /*7750*/  FMUL R9, R33, R9 ;  /* 0x0000000921097220 */ /* 0x000fe20000400000 */
[----:B------:R-:W-:Y:S01]  /*7760*/  F2FP.BF16.F32.PACK_AB R68, R5, R4 ;  /* 0x000000040544723e */ /* 0x000fe200000010ff */
[C---:B------:R-:W-:Y:S01]  /*7770*/  FFMA R7, R35.reuse, R38, R7 ;  /* 0x0000002623077223 */ /* 0x040fe20000000007 */
[C---:B------:R-:W-:Y:S01]  /*7780*/  FFMA R8, R35.reuse, R37, R8 ;  /* 0x0000002523087223 */ /* 0x040fe20000000008 */
[----:B------:R-:W-:Y:S01]  /*7790*/  FFMA R9, R35, R40, R9 ;  /* 0x0000002823097223 */ /* 0x000fe20000000009 */
[C---:B------:R-:W-:Y:S01]  /*77a0*/  FMUL R10, R33.reuse, R10 ;  /* 0x0000000a210a7220 */ /* 0x040fe20000400000 */
[C---:B------:R-:W-:Y:S01]  /*77b0*/  FMUL R11, R33.reuse, R11 ;  /* 0x0000000b210b7220 */ /* 0x040fe20000400000 */
[C---:B------:R-:W-:Y:S01]  /*77c0*/  FMUL R0, R33.reuse, R12 ;  /* 0x0000000c21007220 */ /* 0x040fe20000400000 */
[----:B------:R-:W-:Y:S01]  /*77d0*/  FMUL R2, R33, R13 ;  /* 0x0000000d21027220 */ /* 0x000fe20000400000 */
[----:B------:R-:W-:Y:S01]  /*77e0*/  FFMA R10, R35, R39, R10 ;  /* 0x00000027230a7223 */ /* 0x000fe2000000000a */
[----:B------:R-:W-:Y:S01]  /*77f0*/  FMUL R3, R33, R14 ;  /* 0x0000000e21037220 */ /* 0x000fe20000400000 */
[----:B------:R-:W-:Y:S01]  /*7800*/  FFMA R11, R35, R42, R11 ;  /* 0x0000002a230b7223 */ /* 0x000fe2000000000b */
[----:B------:R-:W-:Y:S01]  /*7810*/  FMUL R15, R33, R15 ;  /* 0x0000000f210f7220 */ /* 0x000fe20000400000 */
[----:B------:R-:W-:Y:S01]  /*7820*/  FFMA R0, R35, R41, R0 ;  /* 0x0000002923007223 */ /* 0x000fe20000000000 */
[----:B------:R-:W-:Y:S01]  /*7830*/  FMUL R12, R33, R16 ;  /* 0x00000010210c7220 */ /* 0x000fe20000400000 */
[----:B------:R-:W-:Y:S01]  /*7840*/  FFMA R2, R35, R43, R2 ;  /* 0x0000002b23027223 */ /* 0x000fe20000000002 */
[----:B------:R-:W-:Y:S01]  /*7850*/  SHF.L.U32 R47, R51, 0x10, RZ ;  /* 0x00000010332f7819 */ /* 0x000fe200000006ff */
[----:B------:R-:W-:Y:S01]  /*7860*/  FMUL R13, R33, R17 ;  /* 0x00000011210d7220 */ /* 0x000fe20000400000 */
[----:B------:R-:W-:Y:S01]  /*7870*/  FFMA R3, R35, R44, R3 ;  /* 0x0000002c23037223 */ /* 0x000fe20000000003 */
[----:B------:R-:W-:Y:S01]  /*7880*/  LOP3.LUT R50, R51, 0xffff0000, RZ, 0xc0, !PT ;  /* 0xffff000033327812 */ /* 0x000fe200078ec0ff */
[----:B------:R-:W-:Y:S01]  /*7890*/  FMUL R14, R33, R18 ;  /* 0x00000012210e7220 */ /* 0x000fe20000400000 */
[----:B------:R-:W-:Y:S01]  /*78a0*/  FFMA R15, R35, R46, R15 ;  /* 0x0000002e230f7223 */ /* 0x000fe2000000000f */
        /* <DEDUP_REMOVED lines=27> */
[----:B------:R-:W-:Y:S02]  /*7a60*/  UIADD3 UR9, UPT, UPT, UR41, 0x20, URZ ;  /* 0x0000002029097890 */ /* 0x000fe4000fffe0ff */
[----:B------:R-:W-:Y:S02]  /*7a70*/  UIADD3 UR8, UPT, UPT, UR4, 0x400, URZ ;  /* 0x0000040004087890 */ /* 0x000fe4000fffe0ff */
[----:B------:R-:W-:Y:S09]  /*7a80*/  UIADD3.X UR7, UPT, UPT, URZ, UR57, URZ, UP0, !UPT ;  /* 0x00000039ff077290 */ /* 0x000ff200087fe4ff */
[----:B------:R2:W-:Y:S02]  /*7a90*/  UTMASTG.4D.IM2COL [UR8], [UR6] ;  /* 0x00000008060073b5 */ /* 0x0005e40008058000 */
[----:B--2---:R0:W-:Y:S02]  /*7aa0*/  UTMACMDFLUSH ;  /* 0x00000000000079b7 */ /* 0x0041e40000000000 */
.L_x_121:
[----:B------:R-:W-:Y:S05]  /*7ab0*/  BSYNC.RECONVERGENT B0 ;  /* 0x0000000000007941 */ /* 0x000fea0003800200 */
.L_x_120:
[----:B------:R-:W-:Y:S01]  /*7ac0*/  UIADD3 UR42, UPT, UPT, UR42, 0x1, URZ ;  /* 0x000000012a2a7890 */ /* 0x000fe2000fffe0ff */
[----:B------:R-:W-:Y:S03]  /*7ad0*/  BSSY.RECONVERGENT B0, `(.L_x_122) ;  /* 0x0000008000007945 */ /* 0x000fe60003800200 */
[----:B------:R-:W-:Y:S04]  /*7ae0*/  UISETP.NE.AND UP0, UPT, UR42, 0x3, UPT ;  /* 0x000000032a00788c */ /* 0x000fe8000bf05270 */
[----:B------:R-:W-:Y:S02]  /*7af0*/  UISETP.EQ.XOR UP1, UPT, UR40, 0x3, !UP0 ;  /* 0x000000032800788c */ /* 0x000fe4000c722a70 */
[----:B------:R-:W-:Y:S04]  /*7b00*/  USEL UR58, UR42, URZ, UP0 ;  /* 0x000000ff2a3a7287 */ /* 0x000fe80008000000 */
[----:B------:R-:W-:Y:S01]  /*7b10*/  PLOP3.LUT P0, PT, PT, PT, UP1, 0x80, 0x8 ;  /* 0x000000000008781c */ /* 0x000fe20003f0f018 */
[----:B------:R-:W-:Y:S01]  /*7b20*/  @!UPT UIADD3 URZ, UPT, UPT, URZ, URZ, URZ ;  /* 0x000000fffffff290 */ /* 0x000fe2000fffe0ff */
[----:B------:R-:W-:Y:S11]  /*7b30*/  @P1 BRA `(.L_x_123) ;  /* 0x0000000000041947 */ /* 0x000ff60003800000 */
[----:B------:R-:W-:Y:S04]  /*7b40*/  DEPBAR.LE SB0, 0x1 ;  /* 0x000080400000791a */ /* 0x000fe80000000000 */
.L_x_123:
[----:B------:R-:W-:Y:S05]  /*7b50*/  BSYNC.RECONVERGENT B0 ;  /* 0x0000000000007941 */ /* 0x000fea0003800200 */
.L_x_122:
[----:B------:R-:W-:Y:S01]  /*7b60*/  BAR.SYNC.DEFER_BLOCKING 0x1, 0x80 ;  /* 0x0042000000007b1d */ /* 0x000fe20000010000 */
[----:B------:R-:W-:Y:S01]  /*7b70*/  SEL R3, RZ, 0x1, !P0 ;  /* 0x00000001ff037807 */ /* 0x000fe20004000000 */
[----:B------:R-:W-:Y:S01]  /*7b80*/  UISETP.NE.AND UP0, UPT, UR54, -0x2, UPT ;  /* 0xfffffffe3600788c */ /* 0x000fe2000bf05270 */
[----:B------:R-:W-:Y:S02]  /*7b90*/  VIADD R0, R30, 0x1 ;  /* 0x000000011e007836 */ /* 0x000fe40000000000 */
[----:B------:R-:W-:Y:S06]  /*7ba0*/  LOP3.LUT R74, R74, R3, RZ, 0x3c, !PT ;  /* 0x000000034a4a7212 */ /* 0x000fec00078e3cff */
[----:B------:R-:W-:Y:S05]  /*7bb0*/  BRA.U !UP0, `(.L_x_124) ;  /* 0x00000001082c7547 */ /* 0x000fea000b800000 */
[----:B------:R-:W-:Y:S01]  /*7bc0*/  ISETP.NE.AND P1, PT, R90, RZ, PT ;  /* 0x000000ff5a00720c */ /* 0x000fe20003f25270 */
[----:B------:R-:W2:Y:S01]  /*7bd0*/  S2R R2, SR_CgaCtaId ;  /* 0x0000000000027919 */ /* 0x000ea20000008800 */
[----:B------:R-:W-:Y:S11]  /*7be0*/  IMAD.U32 R3, RZ, RZ, UR53 ;  /* 0x00000035ff037e24 */ /* 0x000ff6000f8e00ff */
        /* <DEDUP_REMOVED lines=8> */
.L_x_124:
[----:B------:R-:W-:Y:S01]  /*7c70*/  ISETP.NE.AND P1, PT, R81, RZ, PT ;  /* 0x000000ff5100720c */ /* 0x000fe20003f25270 */
[----:B------:R-:W-:Y:S01]  /*7c80*/  UIADD3 UR54, UPT, UPT, UR54, 0x2, URZ ;  /* 0x0000000236367890 */ /* 0x000fe2000fffe0ff */
[----:B------:R-:W-:Y:S01]  /*7c90*/  ISETP.NE.AND P0, PT, R0, 0x2, PT ;  /* 0x000000020000780c */ /* 0x000fe20003f05270 */
[----:B------:R-:W-:Y:S01]  /*7ca0*/  IMAD.IADD R18, R29, 0x1, R62 ;  /* 0x000000011d127824 */ /* 0x000fe200078e023e */
[----:B------:R-:W-:Y:S01]  /*7cb0*/  LOP3.LUT R72, R72, 0x1, RZ, 0x3c, !PT ;  /* 0x0000000148487812 */ /* 0x000fe200078e3cff */
[----:B------:R-:W-:Y:S01]  /*7cc0*/  IMAD.IADD R45, R31, 0x1, R64 ;  /* 0x000000011f2d7824 */ /* 0x000fe200078e0240 */
[----:B--2---:R-:W-:Y:S01]  /*7cd0*/  SEL R2, RZ, 0x1, P0 ;  /* 0x00000001ff027807 */ /* 0x004fe20000000000 */
[----:B------:R-:W-:Y:S01]  /*7ce0*/  IMAD.MOV.U32 R19, RZ, RZ, R79 ;  /* 0x000000ffff137224 */ /* 0x000fe200078e004f */
[----:B------:R-:W-:Y:S02]  /*7cf0*/  SEL R30, R0, RZ, P0 ;  /* 0x000000ff001e7207 */ /* 0x000fe40000000000 */
[----:B------:R-:W-:Y:S03]  /*7d00*/  LOP3.LUT R73, R73, R2, RZ, 0x3c, !PT ;  /* 0x0000000249497212 */ /* 0x000fe600078e3cff */
[----:B------:R-:W-:Y:S05]  /*7d10*/  @P1 BRA `(.L_x_125) ;  /* 0xffffffdc00dc1947 */ /* 0x000fea000383ffff */
[----:B------:R-:W-:-:S13]  /*7d20*/  ISETP.NE.AND P1, PT, R78, RZ, PT ;  /* 0x000000ff4e00720c */ /* 0x000fda0003f25270 */
[----:B------:R-:W-:Y:S05]  /*7d30*/  @!P1 BRA `(.L_x_126) ;  /* 0x0000000000489947 */ /* 0x000fea0003800000 */
[----:B------:R-:W2:Y:S02]  /*7d40*/  LDCU.64 UR4, c[0x0][0x890] ;  /* 0x00011200ff0477ac */ /* 0x000ea40008000a00 */
[----:B--2---:R-:W-:-:S04]  /*7d50*/  UISETP.NE.U32.AND UP0, UPT, UR4, URZ, UPT ;  /* 0x000000ff0400728c */ /* 0x004fc8000bf05070 */
[----:B------:R-:W-:-:S09]  /*7d60*/  UISETP.NE.AND.EX UP0, UPT, UR5, URZ, UPT, UP0 ;  /* 0x000000ff0500728c */ /* 0x000fd2000bf05300 */
[----:B------:R-:W-:Y:S05]  /*7d70*/  BRA.U UP0, `(.L_x_127) ;  /* 0x00000001000c7547 */ /* 0x000fea000b800000 */
[----:B------:R-:W-:-:S13]  /*7d80*/  FSETP.NEU.AND P0, PT, R35, RZ, PT ;  /* 0x000000ff2300720b */ /* 0x000fda0003f0d000 */
[----:B------:R-:W-:Y:S05]  /*7d90*/  @!P0 EXIT ;  /* 0x000000000000894d */ /* 0x000fea0003800000 */
[----:B------:R-:W-:Y:S05]  /*7da0*/  BRA `(.L_x_126) ;  /* 0x00000000002c7947 */ /* 0x000fea0003800000 */
.L_x_127:
[----:B------:R-:W-:Y:S01]  /*7db0*/  ISETP.NE.AND P0, PT, R89, RZ, PT ;  /* 0x000000ff5900720c */ /* 0x000fe20003f05270 */
[----:B------:R-:W-:-:S12]  /*7dc0*/  BSSY.RECONVERGENT B0, `(.L_x_126) ;  /* 0x0000009000007945 */ /* 0x000fd80003800200 */
[----:B------:R-:W-:Y:S05]  /*7dd0*/  @P0 BRA `(.L_x_128) ;  /* 0x0000000000140947 */ /* 0x000fea0003800000 */
[----:B------:R-:W2:Y:S02]  /*7de0*/  LDCU.64 UR4, c[0x0][0x888] ;  /* 0x00011100ff0477ac */ /* 0x000ea40008000a00 */
[----:B--2---:R-:W-:-:S04]  /*7df0*/  ISETP.NE.U32.AND P0, PT, RZ, UR4, PT ;  /* 0x00000004ff007c0c */ /* 0x004fc8000bf05070 */
[----:B------:R-:W-:-:S13]  /*7e00*/  ISETP.NE.AND.EX P0, PT, RZ, UR5, PT, P0 ;  /* 0x00000005ff007c0c */ /* 0x000fda000bf05300 */
[----:B------:R-:W-:Y:S05]  /*7e10*/  @!P0 EXIT ;  /* 0x000000000000894d */ /* 0x000fea0003800000 */
[----:B------:R-:W-:Y:S05]  /*7e20*/  BRA `(.L_x_129) ;  /* 0x0000000000087947 */ /* 0x000fea0003800000 */
.L_x_128:
[----:B------:R-:W-:-:S13]  /*7e30*/  FSETP.NEU.AND P0, PT, R35, RZ, PT ;  /* 0x000000ff2300720b */ /* 0x000fda0003f0d000 */
[----:B------:R-:W-:Y:S05]  /*7e40*/  @!P0 EXIT ;  /* 0x000000000000894d */ /* 0x000fea0003800000 */
.L_x_129:
[----:B------:R-:W-:Y:S05]  /*7e50*/  BSYNC.RECONVERGENT B0 ;  /* 0x0000000000007941 */ /* 0x000fea0003800200 */
.L_x_126:
[----:B------:R-:W-:Y:S01]  /*7e60*/  ULEA UR4, UR53, UR52, 0x3 ;  /* 0x0000003435047291 */ /* 0x000fe2000f8e18ff */
[----:B------:R-:W-:-:S04]  /*7e70*/  DEPBAR.LE SB0, 0x0 ;  /* 0x000080000000791a */ /* 0x000fc80000000000 */
[----:B------:R-:W-:-:S04]  /*7e80*/  UIADD3 UR4, UPT, UPT, UR4, 0x1b8, URZ ;  /* 0x000001b804047890 */ /* 0x000fc8000fffe0ff */
[----:B------:R-:W-:-:S09]  /*7e90*/  UPRMT UR4, UR45, 0x654, UR4 ;  /* 0x000006542d047896 */ /* 0x000fd20008000004 */
[----:B------:R-:W-:Y:S01]  /*7ea0*/  SYNCS.ARRIVE.TRANS64.RED.A1T0 RZ, [UR4], RZ ;  /* 0x000000ffffff79a7 */ /* 0x000fe20008100404 */
[----:B------:R-:W-:Y:S05]  /*7eb0*/  EXIT ;  /* 0x000000000000794d */ /* 0x000fea0003800000 */
.L_x_20:
[----:B------:R-:W-:Y:S07]  /*7ec0*/  MOV R2, UR9 ;  /* 0x0000000900027c02 */ /* 0x000fee0008000f00 */
.L_x_130:
[----:B-1----:R1:W2:Y:S02]  /*7ed0*/  SYNCS.PHASECHK.TRANS64.TRYWAIT P2, [R2+URZ+0xd0], R5 ;  /* 0x0000d005020075a7 */ /* 0x0022a400080411ff */
[----:B--2---:R-:W-:Y:S05]  /*7ee0*/  @!P2 NANOSLEEP.SYNCS 0x989680 ;  /* 0x009896800000a95d */ /* 0x004fea0003900000 */
[----:B------:R-:W2:Y:S02]  /*7ef0*/  @!P2 SYNCS.PHASECHK.TRANS64 P2, [R2+URZ+0xd0], R5 ;  /* 0x0000d0050200a5a7 */ /* 0x000ea400080410ff */
[----:B--2---:R-:W-:Y:S05]  /*7f00*/  @!P2 BRA `(.L_x_130) ;  /* 0xfffffffc00f0a947 */ /* 0x004fea000383ffff */
[----:B------:R-:W-:Y:S05]  /*7f10*/  BRA `(.L_x_19) ;  /* 0xffffff9800e07947 */ /* 0x000fea000383ffff */
.L_x_26:
[----:B------:R-:W-:Y:S07]  /*7f20*/  MOV R2, UR9 ;  /* 0x0000000900027c02 */ /* 0x000fee0008000f00 */
.L_x_131:
[----:B-1----:R1:W2:Y:S02]  /*7f30*/  SYNCS.PHASECHK.TRANS64.TRYWAIT P1, [R2+URZ+0xd0], R5 ;  /* 0x0000d005020075a7 */ /* 0x0022a400080211ff */
[----:B--2---:R-:W-:Y:S05]  /*7f40*/  @!P1 NANOSLEEP.SYNCS 0x989680 ;  /* 0x009896800000995d */ /* 0x004fea0003900000 */
[----:B------:R-:W2:Y:S02]  /*7f50*/  @!P1 SYNCS.PHASECHK.TRANS64 P1, [R2+URZ+0xd0], R5 ;  /* 0x0000d005020095a7 */ /* 0x000ea400080210ff */
[----:B--2---:R-:W-:Y:S05]  /*7f60*/  @!P1 BRA `(.L_x_131) ;  /* 0xfffffffc00f09947 */ /* 0x004fea000383ffff */
[----:B------:R-:W-:Y:S05]  /*7f70*/  BRA `(.L_x_25) ;  /* 0xffffffa000447947 */ /* 0x000fea000383ffff */
.L_x_30:
[----:B-1----:R-:W-:-:S07]  /*7f80*/  MOV R2, UR22 ;  /* 0x0000001600027c02 */ /* 0x002fce0008000f00 */
.L_x_132:
[----:B-1----:R1:W4:Y:S02]  /*7f90*/  SYNCS.PHASECHK.TRANS64.TRYWAIT P1, [R2+URZ+0x1e0], R3 ;  /* 0x0001e003020075a7 */ /* 0x00232400080211ff */
[----:B----4-:R-:W-:Y:S05]  /*7fa0*/  @!P1 NANOSLEEP.SYNCS 0x989680 ;  /* 0x009896800000995d */ /* 0x010fea0003900000 */
[----:B------:R-:W4:Y:S02]  /*7fb0*/  @!P1 SYNCS.PHASECHK.TRANS64 P1, [R2+URZ+0x1e0], R3 ;  /* 0x0001e003020095a7 */ /* 0x000f2400080210ff */
[----:B----4-:R-:W-:Y:S05]  /*7fc0*/  @!P1 BRA `(.L_x_132) ;  /* 0xfffffffc00f09947 */ /* 0x010fea000383ffff */
[----:B------:R-:W-:Y:S05]  /*7fd0*/  BRA `(.L_x_133) ;  /* 0xffffffa400047947 */ /* 0x000fea000383ffff */
.L_x_34:
[----:B------:R-:W-:-:S07]  /*7fe0*/  MOV R0, UR4 ;  /* 0x0000000400007c02 */ /* 0x000fce0008000f00 */
.L_x_134:
[----:B-1----:R1:W4:Y:S02]  /*7ff0*/  SYNCS.PHASECHK.TRANS64.TRYWAIT P0, [R0+URZ], R3 ;  /* 0x00000003000075a7 */ /* 0x00232400080011ff */
[----:B----4-:R-:W-:Y:S05]  /*8000*/  @!P0 NANOSLEEP.SYNCS 0x989680 ;  /* 0x009896800000895d */ /* 0x010fea0003900000 */
[----:B------:R-:W4:Y:S02]  /*8010*/  @!P0 SYNCS.PHASECHK.TRANS64 P0, [R0+URZ], R3 ;  /* 0x00000003000085a7 */ /* 0x000f2400080010ff */
[----:B----4-:R-:W-:Y:S05]  /*8020*/  @!P0 BRA `(.L_x_134) ;  /* 0xfffffffc00f08947 */ /* 0x010fea000383ffff */
[----:B------:R-:W-:Y:S05]  /*8030*/  BRA `(.L_x_135) ;  /* 0xffffffa8005c7947 */ /* 0x000fea000383ffff */
.L_x_35:
[----:B------:R-:W-:-:S07]  /*8040*/  MOV R0, UR4 ;  /* 0x0000000400007c02 */ /* 0x000fce0008000f00 */
.L_x_136:
[----:B-1----:R1:W4:Y:S02]  /*8050*/  SYNCS.PHASECHK.TRANS64.TRYWAIT P0, [R0+URZ], R3 ;  /* 0x00000003000075a7 */ /* 0x00232400080011ff */
[----:B----4-:R-:W-:Y:S05]  /*8060*/  @!P0 NANOSLEEP.SYNCS 0x989680 ;  /* 0x009896800000895d */ /* 0x010fea0003900000 */
[----:B------:R-:W4:Y:S02]  /*8070*/  @!P0 SYNCS.PHASECHK.TRANS64 P0, [R0+URZ], R3 ;  /* 0x00000003000085a7 */ /* 0x000f2400080010ff */
[----:B----4-:R-:W-:Y:S05]  /*8080*/  @!P0 BRA `(.L_x_136) ;  /* 0xfffffffc00f08947 */ /* 0x010fea000383ffff */
[----:B------:R-:W-:Y:S05]  /*8090*/  BRA `(.L_x_137) ;  /* 0xffffffa8006c7947 */ /* 0x000fea000383ffff */
.L_x_36:
[----:B------:R-:W-:-:S07]  /*80a0*/  MOV R0, UR4 ;  /* 0x0000000400007c02 */ /* 0x000fce0008000f00 */
.L_x_138:
[----:B-1----:R1:W4:Y:S02]  /*80b0*/  SYNCS.PHASECHK.TRANS64.TRYWAIT P0, [R0+URZ], R3 ;  /* 0x00000003000075a7 */ /* 0x00232400080011ff */
[----:B----4-:R-:W-:Y:S05]  /*80c0*/  @!P0 NANOSLEEP.SYNCS 0x989680 ;  /* 0x009896800000895d */ /* 0x010fea0003900000 */
[----:B------:R-:W4:Y:S02]  /*80d0*/  @!P0 SYNCS.PHASECHK.TRANS64 P0, [R0+URZ], R3 ;  /* 0x00000003000085a7 */ /* 0x000f2400080010ff */
[----:B----4-:R-:W-:Y:S05]  /*80e0*/  @!P0 BRA `(.L_x_138) ;  /* 0xfffffffc00f08947 */ /* 0x010fea000383ffff */
[----:B------:R-:W-:Y:S05]  /*80f0*/  BRA `(.L_x_139) ;  /* 0xffffffa8007c7947 */ /* 0x000fea000383ffff */
.L_x_37:
[----:B------:R-:W-:-:S07]  /*8100*/  MOV R0, UR4 ;  /* 0x0000000400007c02 */ /* 0x000fce0008000f00 */
.L_x_140:
[----:B-1----:R1:W4:Y:S02]  /*8110*/  SYNCS.PHASECHK.TRANS64.TRYWAIT P0, [R0+URZ], R3 ;  /* 0x00000003000075a7 */ /* 0x00232400080011ff */
[----:B----4-:R-:W-:Y:S05]  /*8120*/  @!P0 NANOSLEEP.SYNCS 0x989680 ;  /* 0x009896800000895d */ /* 0x010fea0003900000 */
[----:B------:R-:W4:Y:S02]  /*8130*/  @!P0 SYNCS.PHASECHK.TRANS64 P0, [R0+URZ], R3 ;  /* 0x00000003000085a7 */ /* 0x000f2400080010ff */
[----:B----4-:R-:W-:Y:S05]  /*8140*/  @!P0 BRA `(.L_x_140) ;  /* 0xfffffffc00f08947 */ /* 0x010fea000383ffff */
[----:B------:R-:W-:Y:S05]  /*8150*/  BRA `(.L_x_141) ;  /* 0xffffffa8008c7947 */ /* 0x000fea000383ffff */
.L_x_38:
[----:B------:R-:W-:-:S07]  /*8160*/  MOV R0, UR4 ;  /* 0x0000000400007c02 */ /* 0x000fce0008000f00 */
.L_x_142:
[----:B-1----:R1:W4:Y:S02]  /*8170*/  SYNCS.PHASECHK.TRANS64.TRYWAIT P0, [R0+URZ], R3 ;  /* 0x00000003000075a7 */ /* 0x00232400080011ff */
[----:B----4-:R-:W-:Y:S05]  /*8180*/  @!P0 NANOSLEEP.SYNCS 0x989680 ;  /* 0x009896800000895d */ /* 0x010fea0003900000 */
[----:B------:R-:W4:Y:S02]  /*8190*/  @!P0 SYNCS.PHASECHK.TRANS64 P0, [R0+URZ], R3 ;  /* 0x00000003000085a7 */ /* 0x000f2400080010ff */
[----:B----4-:R-:W-:Y:S05]  /*81a0*/  @!P0 BRA `(.L_x_142) ;  /* 0xfffffffc00f08947 */ /* 0x010fea000383ffff */
[----:B------:R-:W-:Y:S05]  /*81b0*/  BRA `(.L_x_143) ;  /* 0xffffffa8009c7947 */ /* 0x000fea000383ffff */
.L_x_39:
[----:B------:R-:W-:-:S07]  /*81c0*/  MOV R0, UR4 ;  /* 0x0000000400007c02 */ /* 0x000fce0008000f00 */
.L_x_144:
[----:B-1----:R1:W4:Y:S02]  /*81d0*/  SYNCS.PHASECHK.TRANS64.TRYWAIT P0, [R0+URZ], R3 ;  /* 0x00000003000075a7 */ /* 0x00232400080011ff */
[----:B----4-:R-:W-:Y:S05]  /*81e0*/  @!P0 NANOSLEEP.SYNCS 0x989680 ;  /* 0x009896800000895d */ /* 0x010fea0003900000 */
[----:B------:R-:W4:Y:S02]  /*81f0*/  @!P0 SYNCS.PHASECHK.TRANS64 P0, [R0+URZ], R3 ;  /* 0x00000003000085a7 */ /* 0x000f2400080010ff */
[----:B----4-:R-:W-:Y:S05]  /*8200*/  @!P0 BRA `(.L_x_144) ;  /* 0xfffffffc00f08947 */ /* 0x010fea000383ffff */
[----:B------:R-:W-:Y:S05]  /*8210*/  BRA `(.L_x_145) ;  /* 0xffffffa800ac7947 */ /* 0x000fea000383ffff */
.L_x_40:
[----:B------:R-:W-:-:S07]  /*8220*/  MOV R0, UR4 ;  /* 0x0000000400007c02 */ /* 0x000fce0008000f00 */
.L_x_146:
[----:B-1----:R1:W4:Y:S02]  /*8230*/  SYNCS.PHASECHK.TRANS64.TRYWAIT P0, [R0+URZ], R3 ;  /* 0x00000003000075a7 */ /* 0x00232400080011ff */
[----:B----4-:R-:W-:Y:S05]  /*8240*/  @!P0 NANOSLEEP.SYNCS 0x989680 ;  /* 0x009896800000895d */ /* 0x010fea0003900000 */
[----:B------:R-:W4:Y:S02]  /*8250*/  @!P0 SYNCS.PHASECHK.TRANS64 P0, [R0+URZ], R3 ;  /* 0x00000003000085a7 */ /* 0x000f2400080010ff */
[----:B----4-:R-:W-:Y:S05]  /*8260*/  @!P0 BRA `(.L_x_146) ;  /* 0xfffffffc00f08947 */ /* 0x010fea000383ffff */
[----:B------:R-:W-:Y:S05]  /*8270*/  BRA `(.L_x_147) ;  /* 0xffffffa800bc7947 */ /* 0x000fea000383ffff */
.L_x_41:
[----:B------:R-:W-:-:S07]  /*8280*/  MOV R0, UR4 ;  /* 0x0000000400007c02 */ /* 0x000fce0008000f00 */
.L_x_148:
[----:B-1----:R1:W4:Y:S02]  /*8290*/  SYNCS.PHASECHK.TRANS64.TRYWAIT P0, [R0+URZ], R3 ;  /* 0x00000003000075a7 */ /* 0x00232400080011ff */
[----:B----4-:R-:W-:Y:S05]  /*82a0*/  @!P0 NANOSLEEP.SYNCS 0x989680 ;  /* 0x009896800000895d */ /* 0x010fea0003900000 */
[----:B------:R-:W4:Y:S02]  /*82b0*/  @!P0 SYNCS.PHASECHK.TRANS64 P0, [R0+URZ], R3 ;  /* 0x00000003000085a7 */ /* 0x000f2400080010ff */
[----:B----4-:R-:W-:Y:S05]  /*82c0*/  @!P0 BRA `(.L_x_148) ;  /* 0xfffffffc00f08947 */ /* 0x010fea000383ffff */
[----:B------:R-:W-:Y:S05]  /*82d0*/  BRA `(.L_x_149) ;  /* 0xffffffa800cc7947 */ /* 0x000fea000383ffff */
.L_x_42:
[----:B------:R-:W-:-:S07]  /*82e0*/  MOV R0, UR4 ;  /* 0x0000000400007c02 */ /* 0x000fce0008000f00 */
.L_x_150:
[----:B-1----:R1:W4:Y:S02]  /*82f0*/  SYNCS.PHASECHK.TRANS64.TRYWAIT P0, [R0+URZ], R3 ;  /* 0x00000003000075a7 */ /* 0x00232400080011ff */
[----:B----4-:R-:W-:Y:S05]  /*8300*/  @!P0 NANOSLEEP.SYNCS 0x989680 ;  /* 0x009896800000895d */ /* 0x010fea0003900000 */
[----:B------:R-:W4:Y:S02]  /*8310*/  @!P0 SYNCS.PHASECHK.TRANS64 P0, [R0+URZ], R3 ;  /* 0x00000003000085a7 */ /* 0x000f2400080010ff */
[----:B----4-:R-:W-:Y:S05]  /*8320*/  @!P0 BRA `(.L_x_150) ;  /* 0xfffffffc00f08947 */ /* 0x010fea000383ffff */
[----:B------:R-:W-:Y:S05]  /*8330*/  BRA `(.L_x_151) ;  /* 0xffffffa800dc7947 */ /* 0x000fea000383ffff */
.L_x_43:
[----:B------:R-:W-:-:S07]  /*8340*/  MOV R0, UR4 ;  /* 0x0000000400007c02 */ /* 0x000fce0008000f00 */
.L_x_152:
[----:B-1----:R1:W4:Y:S02]  /*8350*/  SYNCS.PHASECHK.TRANS64.TRYWAIT P0, [R0+URZ], R3 ;  /* 0x00000003000075a7 */ /* 0x00232400080011ff */
[----:B----4-:R-:W-:Y:S05]  /*8360*/  @!P0 NANOSLEEP.SYNCS 0x989680 ;  /* 0x009896800000895d */ /* 0x010fea0003900000 */
[----:B------:R-:W4:Y:S02]  /*8370*/  @!P0 SYNCS.PHASECHK.TRANS64 P0, [R0+URZ], R3 ;  /* 0x00000003000085a7 */ /* 0x000f2400080010ff */
[----:B----4-:R-:W-:Y:S05]  /*8380*/  @!P0 BRA `(.L_x_152) ;  /* 0xfffffffc00f08947 */ /* 0x010fea000383ffff */
[----:B------:R-:W-:Y:S05]  /*8390*/  BRA `(.L_x_153) ;  /* 0xffffffa800ec7947 */ /* 0x000fea000383ffff */
.L_x_44:
[----:B------:R-:W-:-:S07]  /*83a0*/  MOV R0, UR4 ;  /* 0x0000000400007c02 */ /* 0x000fce0008000f00 */
.L_x_154:
[----:B-1----:R1:W4:Y:S02]  /*83b0*/  SYNCS.PHASECHK.TRANS64.TRYWAIT P0, [R0+URZ], R3 ;  /* 0x00000003000075a7 */ /* 0x00232400080011ff */
[----:B----4-:R-:W-:Y:S05]  /*83c0*/  @!P0 NANOSLEEP.SYNCS 0x989680 ;  /* 0x009896800000895d */ /* 0x010fea0003900000 */
[----:B------:R-:W4:Y:S02]  /*83d0*/  @!P0 SYNCS.PHASECHK.TRANS64 P0, [R0+URZ], R3 ;  /* 0x00000003000085a7 */ /* 0x000f2400080010ff */
[----:B----4-:R-:W-:Y:S05]  /*83e0*/  @!P0 BRA `(.L_x_154) ;  /* 0xfffffffc00f08947 */ /* 0x010fea000383ffff */
[----:B------:R-:W-:Y:S05]  /*83f0*/  BRA `(.L_x_155) ;  /* 0xffffffa800fc7947 */ /* 0x000fea000383ffff */
.L_x_45:
[----:B------:R-:W-:-:S07]  /*8400*/  MOV R0, UR4 ;  /* 0x0000000400007c02 */ /* 0x000fce0008000f00 */
.L_x_156:
[----:B-1----:R1:W4:Y:S02]  /*8410*/  SYNCS.PHASECHK.TRANS64.TRYWAIT P0, [R0+URZ], R3 ;  /* 0x00000003000075a7 */ /* 0x00232400080011ff */
[----:B----4-:R-:W-:Y:S05]  /*8420*/  @!P0 NANOSLEEP.SYNCS 0x989680 ;  /* 0x009896800000895d */ /* 0x010fea0003900000 */
[----:B------:R-:W4:Y:S02]  /*8430*/  @!P0 SYNCS.PHASECHK.TRANS64 P0, [R0+URZ], R3 ;  /* 0x00000003000085a7 */ /* 0x000f2400080010ff */
[----:B----4-:R-:W-:Y:S05]  /*8440*/  @!P0 BRA `(.L_x_156) ;  /* 0xfffffffc00f08947 */ /* 0x010fea000383ffff */
[----:B------:R-:W-:Y:S05]  /*8450*/  BRA `(.L_x_157) ;  /* 0xffffffac000c7947 */ /* 0x000fea000383ffff */
.L_x_46:
[----:B------:R-:W-:-:S07]  /*8460*/  MOV R0, UR4 ;  /* 0x0000000400007c02 */ /* 0x000fce0008000f00 */
.L_x_158:
[----:B-1----:R1:W4:Y:S02]  /*8470*/  SYNCS.PHASECHK.TRANS64.TRYWAIT P0, [R0+URZ], R3 ;  /* 0x00000003000075a7 */ /* 0x00232400080011ff */
[----:B----4-:R-:W-:Y:S05]  /*8480*/  @!P0 NANOSLEEP.SYNCS 0x989680 ;  /* 0x009896800000895d */ /* 0x010fea0003900000 */
[----:B------:R-:W4:Y:S02]  /*8490*/  @!P0 SYNCS.PHASECHK.TRANS64 P0, [R0+URZ], R3 ;  /* 0x00000003000085a7 */ /* 0x000f2400080010ff */
[----:B----4-:R-:W-:Y:S05]  /*84a0*/  @!P0 BRA `(.L_x_158) ;  /* 0xfffffffc00f08947 */ /* 0x010fea000383ffff */
[----:B------:R-:W-:Y:S05]  /*84b0*/  BRA `(.L_x_159) ;  /* 0xffffffac001c7947 */ /* 0x000fea000383ffff */
.L_x_47:
[----:B------:R-:W-:-:S07]  /*84c0*/  MOV R0, UR4 ;  /* 0x0000000400007c02 */ /* 0x000fce0008000f00 */
.L_x_160:
[----:B-1----:R1:W4:Y:S02]  /*84d0*/  SYNCS.PHASECHK.TRANS64.TRYWAIT P0, [R0+URZ], R3 ;  /* 0x00000003000075a7 */ /* 0x00232400080011ff */
[----:B----4-:R-:W-:Y:S05]  /*84e0*/  @!P0 NANOSLEEP.SYNCS 0x989680 ;  /* 0x009896800000895d */ /* 0x010fea0003900000 */
[----:B------:R-:W4:Y:S02]  /*84f0*/  @!P0 SYNCS.PHASECHK.TRANS64 P0, [R0+URZ], R3 ;  /* 0x00000003000085a7 */ /* 0x000f2400080010ff */
[----:B----4-:R-:W-:Y:S05]  /*8500*/  @!P0 BRA `(.L_x_160) ;  /* 0xfffffffc00f08947 */ /* 0x010fea000383ffff */
[----:B------:R-:W-:Y:S05]  /*8510*/  BRA `(.L_x_161) ;  /* 0xffffffac002c7947 */ /* 0x000fea000383ffff */
.L_x_48:
[----:B------:R-:W-:-:S07]  /*8520*/  MOV R0, UR4 ;  /* 0x0000000400007c02 */ /* 0x000fce0008000f00 */
.L_x_162:
[----:B-1----:R1:W4:Y:S02]  /*8530*/  SYNCS.PHASECHK.TRANS64.TRYWAIT P0, [R0+URZ], R3 ;  /* 0x00000003000075a7 */ /* 0x00232400080011ff */
[----:B----4-:R-:W-:Y:S05]  /*8540*/  @!P0 NANOSLEEP.SYNCS 0x989680 ;  /* 0x009896800000895d */ /* 0x010fea0003900000 */
[----:B------:R-:W4:Y:S02]  /*8550*/  @!P0 SYNCS.PHASECHK.TRANS64 P0, [R0+URZ], R3 ;  /* 0x00000003000085a7 */ /* 0x000f2400080010ff */
[----:B----4-:R-:W-:Y:S05]  /*8560*/  @!P0 BRA `(.L_x_162) ;  /* 0xfffffffc00f08947 */ /* 0x010fea000383ffff */
[----:B------:R-:W-:Y:S05]  /*8570*/  BRA `(.L_x_163) ;  /* 0xffffffac003c7947 */ /* 0x000fea000383ffff */
.L_x_49:
[----:B------:R-:W-:-:S07]  /*8580*/  MOV R0, UR4 ;  /* 0x0000000400007c02 */ /* 0x000fce0008000f00 */
.L_x_164:
[----:B-1----:R1:W4:Y:S02]  /*8590*/  SYNCS.PHASECHK.TRANS64.TRYWAIT P0, [R0+URZ], R3 ;  /* 0x00000003000075a7 */ /* 0x00232400080011ff */
[----:B----4-:R-:W-:Y:S05]  /*85a0*/  @!P0 NANOSLEEP.SYNCS 0x989680 ;  /* 0x009896800000895d */ /* 0x010fea0003900000 */
[----:B------:R-:W4:Y:S02]  /*85b0*/  @!P0 SYNCS.PHASECHK.TRANS64 P0, [R0+URZ], R3 ;  /* 0x00000003000085a7 */ /* 0x000f2400080010ff */
[----:B----4-:R-:W-:Y:S05]  /*85c0*/  @!P0 BRA `(.L_x_164) ;  /* 0xfffffffc00f08947 */ /* 0x010fea000383ffff */
[----:B------:R-:W-:Y:S05]  /*85d0*/  BRA `(.L_x_165) ;  /* 0xffffffac004c7947 */ /* 0x000fea000383ffff */
.L_x_50:
[----:B------:R-:W-:-:S07]  /*85e0*/  MOV R0, UR4 ;  /* 0x0000000400007c02 */ /* 0x000fce0008000f00 */
.L_x_166:
[----:B-1----:R1:W4:Y:S02]  /*85f0*/  SYNCS.PHASECHK.TRANS64.TRYWAIT P0, [R0+URZ], R3 ;  /* 0x00000003000075a7 */ /* 0x00232400080011ff */
[----:B----4-:R-:W-:Y:S05]  /*8600*/  @!P0 NANOSLEEP.SYNCS 0x989680 ;  /* 0x009896800000895d */ /* 0x010fea0003900000 */
[----:B------:R-:W4:Y:S02]  /*8610*/  @!P0 SYNCS.PHASECHK.TRANS64 P0, [R0+URZ], R3 ;  /* 0x00000003000085a7 */ /* 0x000f2400080010ff */
[----:B----4-:R-:W-:Y:S05]  /*8620*/  @!P0 BRA `(.L_x_166) ;  /* 0xfffffffc00f08947 */ /* 0x010fea000383ffff */
[----:B------:R-:W-:Y:S05]  /*8630*/  BRA `(.L_x_167) ;  /* 0xffffffac005c7947 */ /* 0x000fea000383ffff */
.L_x_51:
[----:B------:R-:W-:-:S07]  /*8640*/  MOV R0, UR4 ;  /* 0x0000000400007c02 */ /* 0x000fce0008000f00 */
.L_x_168:
[----:B-1----:R1:W4:Y:S02]  /*8650*/  SYNCS.PHASECHK.TRANS64.TRYWAIT P0, [R0+URZ], R3 ;  /* 0x00000003000075a7 */ /* 0x00232400080011ff */
[----:B----4-:R-:W-:Y:S05]  /*8660*/  @!P0 NANOSLEEP.SYNCS 0x989680 ;  /* 0x009896800000895d */ /* 0x010fea0003900000 */
[----:B------:R-:W4:Y:S02]  /*8670*/  @!P0 SYNCS.PHASECHK.TRANS64 P0, [R0+URZ], R3 ;  /* 0x00000003000085a7 */ /* 0x000f2400080010ff */
[----:B----4-:R-:W-:Y:S05]  /*8680*/  @!P0 BRA `(.L_x_168) ;  /* 0xfffffffc00f08947 */ /* 0x010fea000383ffff */
[----:B------:R-:W-:Y:S05]  /*8690*/  BRA `(.L_x_169) ;  /* 0xffffffac006c7947 */ /* 0x000fea000383ffff */
.L_x_52:
[----:B------:R-:W-:-:S07]  /*86a0*/  MOV R0, UR4 ;  /* 0x0000000400007c02 */ /* 0x000fce0008000f00 */
.L_x_170:
[----:B-1----:R1:W4:Y:S02]  /*86b0*/  SYNCS.PHASECHK.TRANS64.TRYWAIT P0, [R0+URZ], R3 ;  /* 0x00000003000075a7 */ /* 0x00232400080011ff */
[----:B----4-:R-:W-:Y:S05]  /*86c0*/  @!P0 NANOSLEEP.SYNCS 0x989680 ;  /* 0x009896800000895d */ /* 0x010fea0003900000 */
[----:B------:R-:W4:Y:S02]  /*86d0*/  @!P0 SYNCS.PHASECHK.TRANS64 P0, [R0+URZ], R3 ;  /* 0x00000003000085a7 */ /* 0x000f2400080010ff */
[----:B----4-:R-:W-:Y:S05]  /*86e0*/  @!P0 BRA `(.L_x_170) ;  /* 0xfffffffc00f08947 */ /* 0x010fea000383ffff */
[----:B------:R-:W-:Y:S05]  /*86f0*/  BRA `(.L_x_171) ;  /* 0xffffffac007c7947 */ /* 0x000fea000383ffff */
.L_x_53:
[----:B------:R-:W-:-:S07]  /*8700*/  MOV R0, UR4 ;  /* 0x0000000400007c02 */ /* 0x000fce0008000f00 */
.L_x_172:
[----:B-1----:R1:W4:Y:S02]  /*8710*/  SYNCS.PHASECHK.TRANS64.TRYWAIT P0, [R0+URZ], R3 ;  /* 0x00000003000075a7 */ /* 0x00232400080011ff */
[----:B----4-:R-:W-:Y:S05]  /*8720*/  @!P0 NANOSLEEP.SYNCS 0x989680 ;  /* 0x009896800000895d */ /* 0x010fea0003900000 */
[----:B------:R-:W4:Y:S02]  /*8730*/  @!P0 SYNCS.PHASECHK.TRANS64 P0, [R0+URZ], R3 ;  /* 0x00000003000085a7 */ /* 0x000f2400080010ff */
[----:B----4-:R-:W-:Y:S05]  /*8740*/  @!P0 BRA `(.L_x_172) ;  /* 0xfffffffc00f08947 */ /* 0x010fea000383ffff */
[----:B------:R-:W-:Y:S05]  /*8750*/  BRA `(.L_x_173) ;  /* 0xffffffac008c7947 */ /* 0x000fea000383ffff */
.L_x_54:
[----:B------:R-:W-:-:S07]  /*8760*/  MOV R0, UR4 ;  /* 0x0000000400007c02 */ /* 0x000fce0008000f00 */
.L_x_174:
[----:B-1----:R1:W4:Y:S02]  /*8770*/  SYNCS.PHASECHK.TRANS64.TRYWAIT P0, [R0+URZ], R3 ;  /* 0x00000003000075a7 */ /* 0x00232400080011ff */
[----:B----4-:R-:W-:Y:S05]  /*8780*/  @!P0 NANOSLEEP.SYNCS 0x989680 ;  /* 0x009896800000895d */ /* 0x010fea0003900000 */
[----:B------:R-:W4:Y:S02]  /*8790*/  @!P0 SYNCS.PHASECHK.TRANS64 P0, [R0+URZ], R3 ;  /* 0x00000003000085a7 */ /* 0x000f2400080010ff */
[----:B----4-:R-:W-:Y:S05]  /*87a0*/  @!P0 BRA `(.L_x_174) ;  /* 0xfffffffc00f08947 */ /* 0x010fea000383ffff */
[----:B------:R-:W-:Y:S05]  /*87b0*/  BRA `(.L_x_175) ;  /* 0xffffffac009c7947 */ /* 0x000fea000383ffff */
.L_x_55:
[----:B------:R-:W-:-:S07]  /*87c0*/  MOV R0, UR4 ;  /* 0x0000000400007c02 */ /* 0x000fce0008000f00 */
.L_x_176:
[----:B-1----:R1:W4:Y:S02]  /*87d0*/  SYNCS.PHASECHK.TRANS64.TRYWAIT P0, [R0+URZ], R3 ;  /* 0x00000003000075a7 */ /* 0x00232400080011ff */
[----:B----4-:R-:W-:Y:S05]  /*87e0*/  @!P0 NANOSLEEP.SYNCS 0x989680 ;  /* 0x009896800000895d */ /* 0x010fea0003900000 */
[----:B------:R-:W4:Y:S02]  /*87f0*/  @!P0 SYNCS.PHASECHK.TRANS64 P0, [R0+URZ], R3 ;  /* 0x00000003000085a7 */ /* 0x000f2400080010ff */
[----:B----4-:R-:W-:Y:S05]  /*8800*/  @!P0 BRA `(.L_x_176) ;  /* 0xfffffffc00f08947 */ /* 0x010fea000383ffff */
[----:B------:R-:W-:Y:S05]  /*8810*/  BRA `(.L_x_177) ;  /* 0xffffffac00ac7947 */ /* 0x000fea000383ffff */
.L_x_56:
[----:B------:R-:W-:-:S07]  /*8820*/  MOV R0, UR4 ;  /* 0x0000000400007c02 */ /* 0x000fce0008000f00 */
.L_x_178:
[----:B-1----:R1:W4:Y:S02]  /*8830*/  SYNCS.PHASECHK.TRANS64.TRYWAIT P0, [R0+URZ], R3 ;  /* 0x00000003000075a7 */ /* 0x00232400080011ff */
[----:B----4-:R-:W-:Y:S05]  /*8840*/  @!P0 NANOSLEEP.SYNCS 0x989680 ;  /* 0x009896800000895d */ /* 0x010fea0003900000 */
[----:B------:R-:W4:Y:S02]  /*8850*/  @!P0 SYNCS.PHASECHK.TRANS64 P0, [R0+URZ], R3 ;  /* 0x00000003000085a7 */ /* 0x000f2400080010ff */
[----:B----4-:R-:W-:Y:S05]  /*8860*/  @!P0 BRA `(.L_x_178) ;  /* 0xfffffffc00f08947 */ /* 0x010fea000383ffff */
[----:B------:R-:W-:Y:S05]  /*8870*/  BRA `(.L_x_179) ;  /* 0xffffffac00bc7947 */ /* 0x000fea000383ffff */
.L_x_57:
[----:B------:R-:W-:-:S07]  /*8880*/  MOV R0, UR4 ;  /* 0x0000000400007c02 */ /* 0x000fce0008000f00 */
.L_x_180:
[----:B-1----:R1:W4:Y:S02]  /*8890*/  SYNCS.PHASECHK.TRANS64.TRYWAIT P0, [R0+URZ], R3 ;  /* 0x00000003000075a7 */ /* 0x00232400080011ff */
[----:B----4-:R-:W-:Y:S05]  /*88a0*/  @!P0 NANOSLEEP.SYNCS 0x989680 ;  /* 0x009896800000895d */ /* 0x010fea0003900000 */
[----:B------:R-:W4:Y:S02]  /*88b0*/  @!P0 SYNCS.PHASECHK.TRANS64 P0, [R0+URZ], R3 ;  /* 0x00000003000085a7 */ /* 0x000f2400080010ff */
[----:B----4-:R-:W-:Y:S05]  /*88c0*/  @!P0 BRA `(.L_x_180) ;  /* 0xfffffffc00f08947 */ /* 0x010fea000383ffff */
[----:B------:R-:W-:Y:S05]  /*88d0*/  BRA `(.L_x_181) ;  /* 0xffffffac00cc7947 */ /* 0x000fea000383ffff */
.L_x_58:
[----:B------:R-:W-:-:S07]  /*88e0*/  MOV R0, UR4 ;  /* 0x0000000400007c02 */ /* 0x000fce0008000f00 */
.L_x_182:
[----:B-1----:R1:W4:Y:S02]  /*88f0*/  SYNCS.PHASECHK.TRANS64.TRYWAIT P0, [R0+URZ], R3 ;  /* 0x00000003000075a7 */ /* 0x00232400080011ff */
[----:B----4-:R-:W-:Y:S05]  /*8900*/  @!P0 NANOSLEEP.SYNCS 0x989680 ;  /* 0x009896800000895d */ /* 0x010fea0003900000 */
[----:B------:R-:W4:Y:S02]  /*8910*/  @!P0 SYNCS.PHASECHK.TRANS64 P0, [R0+URZ], R3 ;  /* 0x00000003000085a7 */ /* 0x000f2400080010ff */
[----:B----4-:R-:W-:Y:S05]  /*8920*/  @!P0 BRA `(.L_x_182) ;  /* 0xfffffffc00f08947 */ /* 0x010fea000383ffff */
[----:B------:R-:W-:Y:S05]  /*8930*/  BRA `(.L_x_183) ;  /* 0xffffffac00dc7947 */ /* 0x000fea000383ffff */
.L_x_61:
[----:B------:R-:W-:-:S07]  /*8940*/  MOV R4, UR45 ;  /* 0x0000002d00047c02 */ /* 0x000fce0008000f00 */
.L_x_184:
[----:B-1----:R1:W2:Y:S02]  /*8950*/  SYNCS.PHASECHK.TRANS64.TRYWAIT P1, [R4+URZ+0x1e8], R7 ;  /* 0x0001e807040075a7 */ /* 0x0022a400080211ff */
[----:B--2---:R-:W-:Y:S05]  /*8960*/  @!P1 NANOSLEEP.SYNCS 0x989680 ;  /* 0x009896800000995d */ /* 0x004fea0003900000 */
[----:B------:R-:W2:Y:S02]  /*8970*/  @!P1 SYNCS.PHASECHK.TRANS64 P1, [R4+URZ+0x1e8], R7 ;  /* 0x0001e807040095a7 */ /* 0x000ea400080210ff */
[----:B--2---:R-:W-:Y:S05]  /*8980*/  @!P1 BRA `(.L_x_184) ;  /* 0xfffffffc00f09947 */ /* 0x004fea000383ffff */
[----:B------:R-:W-:Y:S05]  /*8990*/  BRA `(.L_x_185) ;  /* 0xffffffb000447947 */ /* 0x000fea000383ffff */
.L_x_62:
[----:B-1----:R-:W-:-:S07]  /*89a0*/  MOV R4, UR45 ;  /* 0x0000002d00047c02 */ /* 0x002fce0008000f00 */
.L_x_186:
[----:B-1----:R1:W2:Y:S02]  /*89b0*/  SYNCS.PHASECHK.TRANS64.TRYWAIT P1, [R4+URZ+0x1e0], R5 ;  /* 0x0001e005040075a7 */ /* 0x0022a400080211ff */
[----:B--2---:R-:W-:Y:S05]  /*89c0*/  @!P1 NANOSLEEP.SYNCS 0x989680 ;  /* 0x009896800000995d */ /* 0x004fea0003900000 */
[----:B------:R-:W2:Y:S02]  /*89d0*/  @!P1 SYNCS.PHASECHK.TRANS64 P1, [R4+URZ+0x1e0], R5 ;  /* 0x0001e005040095a7 */ /* 0x000ea400080210ff */
[----:B--2---:R-:W-:Y:S05]  /*89e0*/  @!P1 BRA `(.L_x_186) ;  /* 0xfffffffc00f09947 */ /* 0x004fea000383ffff */
[----:B------:R-:W-:Y:S05]  /*89f0*/  BRA `(.L_x_187) ;  /* 0xffffffb0004c7947 */ /* 0x000fea000383ffff */
.L_x_70:
[----:B------:R-:W-:-:S07]  /*8a00*/  MOV R0, UR6 ;  /* 0x0000000600007c02 */ /* 0x000fce0008000f00 */
.L_x_188:
[----:B-1----:R1:W2:Y:S02]  /*8a10*/  SYNCS.PHASECHK.TRANS64.TRYWAIT P0, [R0+URZ+0x1e0], R5 ;  /* 0x0001e005000075a7 */ /* 0x0022a400080011ff */
[----:B--2---:R-:W-:Y:S05]  /*8a20*/  @!P0 NANOSLEEP.SYNCS 0x989680 ;  /* 0x009896800000895d */ /* 0x004fea0003900000 */
[----:B------:R-:W2:Y:S02]  /*8a30*/  @!P0 SYNCS.PHASECHK.TRANS64 P0, [R0+URZ+0x1e0], R5 ;  /* 0x0001e005000085a7 */ /* 0x000ea400080010ff */
[----:B--2---:R-:W-:Y:S05]  /*8a40*/  @!P0 BRA `(.L_x_188) ;  /* 0xfffffffc00f08947 */ /* 0x004fea000383ffff */
[----:B------:R-:W-:Y:S05]  /*8a50*/  BRA `(.L_x_189) ;  /* 0xffffffb400c07947 */ /* 0x000fea000383ffff */
.L_x_71:
[----:B------:R-:W-:-:S07]  /*8a60*/  MOV R5, UR8 ;  /* 0x0000000800057c02 */ /* 0x000fce0008000f00 */
.L_x_190:
[----:B-1----:R1:W2:Y:S02]  /*8a70*/  SYNCS.PHASECHK.TRANS64.TRYWAIT P0, [R5+URZ+0x200], R0 ;  /* 0x00020000050075a7 */ /* 0x0022a400080011ff */
[----:B--2---:R-:W-:Y:S05]  /*8a80*/  @!P0 NANOSLEEP.SYNCS 0x989680 ;  /* 0x009896800000895d */ /* 0x004fea0003900000 */
[----:B------:R-:W2:Y:S02]  /*8a90*/  @!P0 SYNCS.PHASECHK.TRANS64 P0, [R5+URZ+0x200], R0 ;  /* 0x00020000050085a7 */ /* 0x000ea400080010ff */
[----:B--2---:R-:W-:Y:S05]  /*8aa0*/  @!P0 BRA `(.L_x_190) ;  /* 0xfffffffc00f08947 */ /* 0x004fea000383ffff */
[----:B------:R-:W-:Y:S05]  /*8ab0*/  BRA `(.L_x_191) ;  /* 0xffffffb400dc7947 */ /* 0x000fea000383ffff */
.L_x_74:
[----:B-1----:R-:W-:Y:S07]  /*8ac0*/  MOV R0, UR7 ;  /* 0x0000000700007c02 */ /* 0x002fee0008000f00 */
.L_x_192:
[----:B-1----:R1:W2:Y:S02]  /*8ad0*/  SYNCS.PHASECHK.TRANS64.TRYWAIT P0, [R0+URZ], R5 ;  /* 0x00000005000075a7 */ /* 0x0022a400080011ff */
[----:B--2---:R-:W-:Y:S05]  /*8ae0*/  @!P0 NANOSLEEP.SYNCS 0x989680 ;  /* 0x009896800000895d */ /* 0x004fea0003900000 */
[----:B------:R-:W2:Y:S02]  /*8af0*/  @!P0 SYNCS.PHASECHK.TRANS64 P0, [R0+URZ], R5 ;  /* 0x00000005000085a7 */ /* 0x000ea400080010ff */
[----:B--2---:R-:W-:Y:S05]  /*8b00*/  @!P0 BRA `(.L_x_192) ;  /* 0xfffffffc00f08947 */ /* 0x004fea000383ffff */
[----:B------:R-:W-:Y:S05]  /*8b10*/  BRA `(.L_x_73) ;  /* 0xffffffb800007947 */ /* 0x000fea000383ffff */
.L_x_77:
[----:B------:R-:W-:-:S07]  /*8b20*/  MOV R0, UR5 ;  /* 0x0000000500007c02 */ /* 0x000fce0008000f00 */
.L_x_193:
[----:B-1----:R1:W4:Y:S02]  /*8b30*/  SYNCS.PHASECHK.TRANS64.TRYWAIT P0, [R0+URZ], R3 ;  /* 0x00000003000075a7 */ /* 0x00232400080011ff */
[----:B----4-:R-:W-:Y:S05]  /*8b40*/  @!P0 NANOSLEEP.SYNCS 0x989680 ;  /* 0x009896800000895d */ /* 0x010fea0003900000 */
[----:B------:R-:W4:Y:S02]  /*8b50*/  @!P0 SYNCS.PHASECHK.TRANS64 P0, [R0+URZ], R3 ;  /* 0x00000003000085a7 */ /* 0x000f2400080010ff */
[----:B----4-:R-:W-:Y:S05]  /*8b60*/  @!P0 BRA `(.L_x_193) ;  /* 0xfffffffc00f08947 */ /* 0x010fea000383ffff */
[----:B------:R-:W-:Y:S05]  /*8b70*/  BRA `(.L_x_194) ;  /* 0xffffffb800c87947 */ /* 0x000fea000383ffff */
.L_x_78:
[----:B------:R-:W-:-:S07]  /*8b80*/  MOV R0, UR7 ;  /* 0x0000000700007c02 */ /* 0x000fce0008000f00 */
.L_x_195:
[----:B-1----:R1:W4:Y:S02]  /*8b90*/  SYNCS.PHASECHK.TRANS64.TRYWAIT P0, [R0+URZ], R3 ;  /* 0x00000003000075a7 */ /* 0x00232400080011ff */
[----:B----4-:R-:W-:Y:S05]  /*8ba0*/  @!P0 NANOSLEEP.SYNCS 0x989680 ;  /* 0x009896800000895d */ /* 0x010fea0003900000 */
[----:B------:R-:W4:Y:S02]  /*8bb0*/  @!P0 SYNCS.PHASECHK.TRANS64 P0, [R0+URZ], R3 ;  /* 0x00000003000085a7 */ /* 0x000f2400080010ff */
[----:B----4-:R-:W-:Y:S05]  /*8bc0*/  @!P0 BRA `(.L_x_195) ;  /* 0xfffffffc00f08947 */ /* 0x010fea000383ffff */
[----:B------:R-:W-:Y:S05]  /*8bd0*/  BRA `(.L_x_196) ;  /* 0xffffffb800d47947 */ /* 0x000fea000383ffff */
.L_x_83:
[----:B------:R-:W-:Y:S07]  /*8be0*/  MOV R0, UR7 ;  /* 0x0000000700007c02 */ /* 0x000fee0008000f00 */
.L_x_197:
[----:B--2---:R2:W3:Y:S02]  /*8bf0*/  SYNCS.PHASECHK.TRANS64.TRYWAIT P0, [R0+URZ+0x1e0], R3 ;  /* 0x0001e003000075a7 */ /* 0x0044e400080011ff */
[----:B---3--:R-:W-:Y:S05]  /*8c00*/  @!P0 NANOSLEEP.SYNCS 0x989680 ;  /* 0x009896800000895d */ /* 0x008fea0003900000 */
[----:B------:R-:W3:Y:S02]  /*8c10*/  @!P0 SYNCS.PHASECHK.TRANS64 P0, [R0+URZ+0x1e0], R3 ;  /* 0x0001e003000085a7 */ /* 0x000ee400080010ff */
[----:B---3--:R-:W-:Y:S05]  /*8c20*/  @!P0 BRA `(.L_x_197) ;  /* 0xfffffffc00f08947 */ /* 0x008fea000383ffff */
[----:B------:R-:W-:Y:S05]  /*8c30*/  BRA `(.L_x_198) ;  /* 0xffffffbc00e47947 */ /* 0x000fea000383ffff */
.L_x_86:
[----:B------:R-:W-:Y:S07]  /*8c40*/  MOV R0, UR7 ;  /* 0x0000000700007c02 */ /* 0x000fee0008000f00 */
.L_x_199:
[----:B--2---:R2:W3:Y:S02]  /*8c50*/  SYNCS.PHASECHK.TRANS64.TRYWAIT P0, [R0+URZ+0x1d8], R3 ;  /* 0x0001d803000075a7 */ /* 0x0044e400080011ff */
[----:B---3--:R-:W-:Y:S05]  /*8c60*/  @!P0 NANOSLEEP.SYNCS 0x989680 ;  /* 0x009896800000895d */ /* 0x008fea0003900000 */
[----:B------:R-:W3:Y:S02]  /*8c70*/  @!P0 SYNCS.PHASECHK.TRANS64 P0, [R0+URZ+0x1d8], R3 ;  /* 0x0001d803000085a7 */ /* 0x000ee400080010ff */
[----:B---3--:R-:W-:Y:S05]  /*8c80*/  @!P0 BRA `(.L_x_199) ;  /* 0xfffffffc00f08947 */ /* 0x008fea000383ffff */
[----:B------:R-:W-:Y:S05]  /*8c90*/  BRA `(.L_x_85) ;  /* 0xffffffc000bc7947 */ /* 0x000fea000383ffff */
.L_x_89:
[----:B------:R-:W-:Y:S07]  /*8ca0*/  MOV R3, UR17 ;  /* 0x0000001100037c02 */ /* 0x000fee0008000f00 */
.L_x_200:
[----:B-1----:R1:W2:Y:S02]  /*8cb0*/  SYNCS.PHASECHK.TRANS64.TRYWAIT P0, [R3+URZ+0x1b8], R0 ;  /* 0x0001b800030075a7 */ /* 0x0022a400080011ff */
[----:B--2---:R-:W-:Y:S05]  /*8cc0*/  @!P0 NANOSLEEP.SYNCS 0x989680 ;  /* 0x009896800000895d */ /* 0x004fea0003900000 */
[----:B------:R-:W2:Y:S02]  /*8cd0*/  @!P0 SYNCS.PHASECHK.TRANS64 P0, [R3+URZ+0x1b8], R0 ;  /* 0x0001b800030085a7 */ /* 0x000ea400080010ff */
[----:B--2---:R-:W-:Y:S05]  /*8ce0*/  @!P0 BRA `(.L_x_200) ;  /* 0xfffffffc00f08947 */ /* 0x004fea000383ffff */
[----:B------:R-:W-:Y:S05]  /*8cf0*/  BRA `(.L_x_201) ;  /* 0xffffffc400787947 */ /* 0x000fea000383ffff */
.L_x_90:
[----:B------:R-:W-:Y:S07]  /*8d00*/  MOV R3, UR14 ;  /* 0x0000000e00037c02 */ /* 0x000fee0008000f00 */
.L_x_202:
[----:B-1----:R1:W2:Y:S02]  /*8d10*/  SYNCS.PHASECHK.TRANS64.TRYWAIT P0, [R3+URZ+0x1b8], R12 ;  /* 0x0001b80c030075a7 */ /* 0x0022a400080011ff */
[----:B--2---:R-:W-:Y:S05]  /*8d20*/  @!P0 NANOSLEEP.SYNCS 0x989680 ;  /* 0x009896800000895d */ /* 0x004fea0003900000 */
[----:B------:R-:W2:Y:S02]  /*8d30*/  @!P0 SYNCS.PHASECHK.TRANS64 P0, [R3+URZ+0x1b8], R12 ;  /* 0x0001b80c030085a7 */ /* 0x000ea400080010ff */
[----:B--2---:R-:W-:Y:S05]  /*8d40*/  @!P0 BRA `(.L_x_202) ;  /* 0xfffffffc00f08947 */ /* 0x004fea000383ffff */
[----:B------:R-:W-:Y:S05]  /*8d50*/  BRA `(.L_x_203) ;  /* 0xffffffc800107947 */ /* 0x000fea000383ffff */
.L_x_92:
[----:B------:R-:W-:-:S07]  /*8d60*/  MOV R0, UR4 ;  /* 0x0000000400007c02 */ /* 0x000fce0008000f00 */
.L_x_204:
[----:B-1----:R1:W3:Y:S02]  /*8d70*/  SYNCS.PHASECHK.TRANS64.TRYWAIT P0, [R0+URZ], R3 ;  /* 0x00000003000075a7 */ /* 0x0022e400080011ff */
[----:B---3--:R-:W-:Y:S05]  /*8d80*/  @!P0 NANOSLEEP.SYNCS 0x989680 ;  /* 0x009896800000895d */ /* 0x008fea0003900000 */
[----:B------:R-:W3:Y:S02]  /*8d90*/  @!P0 SYNCS.PHASECHK.TRANS64 P0, [R0+URZ], R3 ;  /* 0x00000003000085a7 */ /* 0x000ee400080010ff */
[----:B---3--:R-:W-:Y:S05]  /*8da0*/  @!P0 BRA `(.L_x_204) ;  /* 0xfffffffc00f08947 */ /* 0x008fea000383ffff */
[----:B------:R-:W-:Y:S05]  /*8db0*/  BRA `(.L_x_205) ;  /* 0xffffffc800887947 */ /* 0x000fea000383ffff */
.L_x_93:
[----:B-1----:R1:W3:Y:S02]  /*8dc0*/  SYNCS.PHASECHK.TRANS64.TRYWAIT P0, [R2+URZ], R3 ;  /* 0x00000003020075a7 */ /* 0x0022e400080011ff */
[----:B---3--:R-:W-:Y:S05]  /*8dd0*/  @!P0 NANOSLEEP.SYNCS 0x989680 ;  /* 0x009896800000895d */ /* 0x008fea0003900000 */
[----:B------:R-:W3:Y:S02]  /*8de0*/  @!P0 SYNCS.PHASECHK.TRANS64 P0, [R2+URZ], R3 ;  /* 0x00000003020085a7 */ /* 0x000ee400080010ff */
[----:B---3--:R-:W-:Y:S05]  /*8df0*/  @!P0 BRA `(.L_x_93) ;  /* 0xfffffffc00f08947 */ /* 0x008fea000383ffff */
[----:B------:R-:W-:Y:S05]  /*8e00*/  BRA `(.L_x_206) ;  /* 0xffffffc800b47947 */ /* 0x000fea000383ffff */
.L_x_95:
[----:B------:R-:W-:Y:S07]  /*8e10*/  MOV R0, UR52 ;  /* 0x0000003400007c02 */ /* 0x000fee0008000f00 */
.L_x_207:
[----:B-1----:R1:W2:Y:S02]  /*8e20*/  SYNCS.PHASECHK.TRANS64.TRYWAIT P0, [R0+URZ+0x1e0], R3 ;  /* 0x0001e003000075a7 */ /* 0x0022a400080011ff */
[----:B--2---:R-:W-:Y:S05]  /*8e30*/  @!P0 NANOSLEEP.SYNCS 0x989680 ;  /* 0x009896800000895d */ /* 0x004fea0003900000 */
[----:B------:R-:W2:Y:S02]  /*8e40*/  @!P0 SYNCS.PHASECHK.TRANS64 P0, [R0+URZ+0x1e0], R3 ;  /* 0x0001e003000085a7 */ /* 0x000ea400080010ff */
[----:B--2---:R-:W-:Y:S05]  /*8e50*/  @!P0 BRA `(.L_x_207) ;  /* 0xfffffffc00f08947 */ /* 0x004fea000383ffff */
[----:B------:R-:W-:Y:S05]  /*8e60*/  BRA `(.L_x_208) ;  /* 0xffffffcc00947947 */ /* 0x000fea000383ffff */
.L_x_105:
[----:B-1----:R1:W2:Y:S02]  /*8e70*/  SYNCS.PHASECHK.TRANS64.TRYWAIT P1, [R0+URZ+0x1a0], R5 ;  /* 0x0001a005000075a7 */ /* 0x0022a400080211ff */
[----:B--2---:R-:W-:Y:S05]  /*8e80*/  @!P1 NANOSLEEP.SYNCS 0x989680 ;  /* 0x009896800000995d */ /* 0x004fea0003900000 */
[----:B------:R-:W2:Y:S02]  /*8e90*/  @!P1 SYNCS.PHASECHK.TRANS64 P1, [R0+URZ+0x1a0], R5 ;  /* 0x0001a005000095a7 */ /* 0x000ea400080210ff */
[----:B--2---:R-:W-:Y:S05]  /*8ea0*/  @!P1 BRA `(.L_x_105) ;  /* 0xfffffffc00f09947 */ /* 0x004fea000383ffff */
[----:B------:R-:W-:Y:S05]  /*8eb0*/  BRA `(.L_x_104) ;  /* 0xffffffd8008c7947 */ /* 0x000fea000383ffff */
.L_x_107:
[----:B-1----:R1:W4:Y:S02]  /*8ec0*/  SYNCS.PHASECHK.TRANS64.TRYWAIT P0, [R84+URZ+0x1f0], R3 ;  /* 0x0001f003540075a7 */ /* 0x00232400080011ff */
[----:B----4-:R-:W-:Y:S05]  /*8ed0*/  @!P0 NANOSLEEP.SYNCS 0x989680 ;  /* 0x009896800000895d */ /* 0x010fea0003900000 */
[----:B------:R-:W4:Y:S02]  /*8ee0*/  @!P0 SYNCS.PHASECHK.TRANS64 P0, [R84+URZ+0x1f0], R3 ;  /* 0x0001f003540085a7 */ /* 0x000f2400080010ff */
[----:B----4-:R-:W-:Y:S05]  /*8ef0*/  @!P0 BRA `(.L_x_107) ;  /* 0xfffffffc00f08947 */ /* 0x010fea000383ffff */
[----:B------:R-:W-:Y:S05]  /*8f00*/  BRA `(.L_x_106) ;  /* 0xffffffd800e07947 */ /* 0x000fea000383ffff */
.L_x_118:
[----:B--2---:R2:W3:Y:S02]  /*8f10*/  SYNCS.PHASECHK.TRANS64.TRYWAIT P0, [R3+URZ+0x1a0], R4 ;  /* 0x0001a004030075a7 */ /* 0x0044e400080011ff */
[----:B---3--:R-:W-:Y:S05]  /*8f20*/  @!P0 NANOSLEEP.SYNCS 0x989680 ;  /* 0x009896800000895d */ /* 0x008fea0003900000 */
[----:B------:R-:W3:Y:S02]  /*8f30*/  @!P0 SYNCS.PHASECHK.TRANS64 P0, [R3+URZ+0x1a0], R4 ;  /* 0x0001a004030085a7 */ /* 0x000ee400080010ff */
[----:B---3--:R-:W-:Y:S05]  /*8f40*/  @!P0 BRA `(.L_x_118) ;  /* 0xfffffffc00f08947 */ /* 0x008fea000383ffff */
[----:B------:R-:W-:Y:S05]  /*8f50*/  BRA `(.L_x_117) ;  /* 0xffffffe000fc7947 */ /* 0x000fea000383ffff */
        .weak           $__internal_0_$__cuda_sm10x_tcgen05_guardrail_trap_col_being_dealloced_not_returned_by_alloc
        .type           $__internal_0_$__cuda_sm10x_tcgen05_guardrail_trap_col_being_dealloced_not_returned_by_alloc,@function
        .size           $__internal_0_$__cuda_sm10x_tcgen05_guardrail_trap_col_being_dealloced_not_returned_by_alloc,($__internal_1_$__cuda_sm10x_tcgen05_guardrail_trap_phase_invalid_during_alloc - $__internal_0_$__cuda_sm10x_tcgen05_guardrail_trap_col_being_dealloced_not_returned_by_alloc)
$__internal_0_$__cuda_sm10x_tcgen05_guardrail_trap_col_being_dealloced_not_returned_by_alloc:
[----:B------:R-:W-:Y:S05]  /*8f60*/  BPT.TRAP 0x1 ;  /* 0x000000040000795c */ /* 0x000fea0000300000 */
[----:B------:R-:W-:-:S04]  /*8f70*/  MOV R3, 0x0 ;  /* 0x0000000000037802 */ /* 0x000fc80000000f00 */
[----:B------:R-:W-:Y:S05]  /*8f80*/  RET.REL.NODEC R2 `(_ZN7cutlass13device_kernelINS_4conv6kernel13ConvUniversalINS1_16ConvProblemShapeILNS1_8OperatorE0ELi2EEENS1_10collective14CollectiveConvINS1_47MainloopSm100TmaUmmaWarpSpecializedImplicitGemmILS5_0ELi26ELi2ELi1ELi2EN4cute5tupleIJNSA_1CILi1EEESD_SD_EEEEENSB_IJNSC_ILi64EEESG_NSB_IJNSC_ILi32EEEEEEEEENS_10bfloat16_tESK_NSA_8TiledMMAINSA_8MMA_AtomIJNSA_20SM100_MMA_F16BF16_SSISK_SK_fLi64ELi64ELNSA_4UMMA5MajorE0ELSP_0ELNSO_7ScaleInE0ELSQ_0EEEEEENSA_6LayoutISE_NSB_IJNSC_ILi0EEESU_SU_EEEEENSB_IJNSA_10UnderscoreESX_SX_EEEEENS7_6detail27Sm100ImplicitGemmTileTraitsINSA_20SM90_TMA_LOAD_IM2COLENSA_14ComposedLayoutINSA_7SwizzleILi2ELi4ELi3EEENSA_18smem_ptr_flag_bitsILi16EEENST_INSB_IJNSC_ILi8EEESH_EEENSB_IJSH_SD_EEEEEEEvEENS11_INSA_13SM90_TMA_LOADES1C_vEEEENS_8epilogue10collective18CollectiveEpilogueINS1H_23Sm100TmaWarpSpecializedILi3ELi2ELi16ELb1ELb0EEEJSJ_NSB_IJNST_ISG_SD_EENST_ISH_SD_EEEEESK_NSB_IJNSB_IJlllEEESD_SU_EEESK_S1Q_NS1H_6fusion15FusionCallbacksIS1L_NS1R_17LinearCombinationISK_fSK_fLNS_15FloatRoundStyleE2EEESJ_S1O_JEEENSA_5SM1004TMEM4LOAD26SM100_TMEM_LOAD_16dp256b4xES12_S1C_NSA_17SM75_U32x4_LDSM_NENSA_21SM90_TMA_STORE_IM2COLES1C_NSA_17SM90_U32x4_STSM_NENSA_39AutoVectorizingCopyWithAssumedAlignmentILi128EEEEEEvvEEEEvNT_6ParamsE) ;  /* 0xffffff70021c7950 */ /* 0x000fea0003c3ffff */
        .weak           $__internal_1_$__cuda_sm10x_tcgen05_guardrail_trap_phase_invalid_during_alloc
        .type           $__internal_1_$__cuda_sm10x_tcgen05_guardrail_trap_phase_invalid_during_alloc,@function
        .size           $__internal_1_$__cuda_sm10x_tcgen05_guardrail_trap_phase_invalid_during_alloc,($__internal_2_$__cuda_sm10x_tcgen05_guardrail_trap_unallocated_columns_being_dealloced - $__internal_1_$__cuda_sm10x_tcgen05_guardrail_trap_phase_invalid_during_alloc)
$__internal_1_$__cuda_sm10x_tcgen05_guardrail_trap_phase_invalid_during_alloc:
[----:B------:R-:W-:Y:S05]  /*8f90*/  BPT.TRAP 0x1 ;  /* 0x000000040000795c */ /* 0x000fea0000300000 */
[----:B------:R-:W-:-:S04]  /*8fa0*/  HFMA2 R3, -RZ, RZ, 0, 0 ;  /* 0x00000000ff037431 */ /* 0x000fc800000001ff */
[----:B------:R-:W-:Y:S05]  /*8fb0*/  RET.REL.NODEC R2 `(_ZN7cutlass13device_kernelINS_4conv6kernel13ConvUniversalINS1_16ConvProblemShapeILNS1_8OperatorE0ELi2EEENS1_10collective14CollectiveConvINS1_47MainloopSm100TmaUmmaWarpSpecializedImplicitGemmILS5_0ELi26ELi2ELi1ELi2EN4cute5tupleIJNSA_1CILi1EEESD_SD_EEEEENSB_IJNSC_ILi64EEESG_NSB_IJNSC_ILi32EEEEEEEEENS_10bfloat16_tESK_NSA_8TiledMMAINSA_8MMA_AtomIJNSA_20SM100_MMA_F16BF16_SSISK_SK_fLi64ELi64ELNSA_4UMMA5MajorE0ELSP_0ELNSO_7ScaleInE0ELSQ_0EEEEEENSA_6LayoutISE_NSB_IJNSC_ILi0EEESU_SU_EEEEENSB_IJNSA_10UnderscoreESX_SX_EEEEENS7_6detail27Sm100ImplicitGemmTileTraitsINSA_20SM90_TMA_LOAD_IM2COLENSA_14ComposedLayoutINSA_7SwizzleILi2ELi4ELi3EEENSA_18smem_ptr_flag_bitsILi16EEENST_INSB_IJNSC_ILi8EEESH_EEENSB_IJSH_SD_EEEEEEEvEENS11_INSA_13SM90_TMA_LOADES1C_vEEEENS_8epilogue10collective18CollectiveEpilogueINS1H_23Sm100TmaWarpSpecializedILi3ELi2ELi16ELb1ELb0EEEJSJ_NSB_IJNST_ISG_SD_EENST_ISH_SD_EEEEESK_NSB_IJNSB_IJlllEEESD_SU_EEESK_S1Q_NS1H_6fusion15FusionCallbacksIS1L_NS1R_17LinearCombinationISK_fSK_fLNS_15FloatRoundStyleE2EEESJ_S1O_JEEENSA_5SM1004TMEM4LOAD26SM100_TMEM_LOAD_16dp256b4xES12_S1C_NSA_17SM75_U32x4_LDSM_NENSA_21SM90_TMA_STORE_IM2COLES1C_NSA_17SM90_U32x4_STSM_NENSA_39AutoVectorizingCopyWithAssumedAlignmentILi128EEEEEEvvEEEEvNT_6ParamsE) ;  /* 0xffffff7002107950 */ /* 0x000fea0003c3ffff */
        .weak           $__internal_2_$__cuda_sm10x_tcgen05_guardrail_trap_unallocated_columns_being_dealloced
        .type           $__internal_2_$__cuda_sm10x_tcgen05_guardrail_trap_unallocated_columns_being_dealloced,@function
        .size           $__internal_2_$__cuda_sm10x_tcgen05_guardrail_trap_unallocated_columns_being_dealloced,(.L_x_210 - $__internal_2_$__cuda_sm10x_tcgen05_guardrail_trap_unallocated_columns_being_dealloced)
$__internal_2_$__cuda_sm10x_tcgen05_guardrail_trap_unallocated_columns_being_dealloced:
[----:B------:R-:W-:Y:S05]  /*8fc0*/  BPT.TRAP 0x1 ;  /* 0x000000040000795c */ /* 0x000fea0000300000 */
[----:B------:R-:W-:-:S04]  /*8fd0*/  MOV R3, 0x0 ;  /* 0x0000000000037802 */ /* 0x000fc80000000f00 */
[----:B------:R-:W-:Y:S05]  /*8fe0*/  RET.REL.NODEC R2 `(_ZN7cutlass13device_kernelINS_4conv6kernel13ConvUniversalINS1_16ConvProblemShapeILNS1_8OperatorE0ELi2EEENS1_10collective14CollectiveConvINS1_47MainloopSm100TmaUmmaWarpSpecializedImplicitGemmILS5_0ELi26ELi2ELi1ELi2EN4cute5tupleIJNSA_1CILi1EEESD_SD_EEEEENSB_IJNSC_ILi64EEESG_NSB_IJNSC_ILi32EEEEEEEEENS_10bfloat16_tESK_NSA_8TiledMMAINSA_8MMA_AtomIJNSA_20SM100_MMA_F16BF16_SSISK_SK_fLi64ELi64ELNSA_4UMMA5MajorE0ELSP_0ELNSO_7ScaleInE0ELSQ_0EEEEEENSA_6LayoutISE_NSB_IJNSC_ILi0EEESU_SU_EEEEENSB_IJNSA_10UnderscoreESX_SX_EEEEENS7_6detail27Sm100ImplicitGemmTileTraitsINSA_20SM90_TMA_LOAD_IM2COLENSA_14ComposedLayoutINSA_7SwizzleILi2ELi4ELi3EEENSA_18smem_ptr_flag_bitsILi16EEENST_INSB_IJNSC_ILi8EEESH_EEENSB_IJSH_SD_EEEEEEEvEENS11_INSA_13SM90_TMA_LOADES1C_vEEEENS_8epilogue10collective18CollectiveEpilogueINS1H_23Sm100TmaWarpSpecializedILi3ELi2ELi16ELb1ELb0EEEJSJ_NSB_IJNST_ISG_SD_EENST_ISH_SD_EEEEESK_NSB_IJNSB_IJlllEEESD_SU_EEESK_S1Q_NS1H_6fusion15FusionCallbacksIS1L_NS1R_17LinearCombinationISK_fSK_fLNS_15FloatRoundStyleE2EEESJ_S1O_JEEENSA_5SM1004TMEM4LOAD26SM100_TMEM_LOAD_16dp256b4xES12_S1C_NSA_17SM75_U32x4_LDSM_NENSA_21SM90_TMA_STORE_IM2COLES1C_NSA_17SM90_U32x4_STSM_NENSA_39AutoVectorizingCopyWithAssumedAlignmentILi128EEEEEEvvEEEEvNT_6ParamsE) ;  /* 0xffffff7002047950 */ /* 0x000fea0003c3ffff */
.L_x_209:
[----:B------:R-:W-:-:S00]  /*8ff0*/  BRA `(.L_x_209) ;  /* 0xfffffffc00fc7947 */ /* 0x000fc0000383ffff */
[----:B------:R-:W-:-:S00]  /*9000*/  NOP ;  /* 0x0000000000007918 */ /* 0x000fc00000000000 */
[----:B------:R-:W-:-:S00]  /*9010*/  NOP ;  /* 0x0000000000007918 */ /* 0x000fc00000000000 */
[----:B------:R-:W-:-:S00]  /*9020*/  NOP ;  /* 0x0000000000007918 */ /* 0x000fc00000000000 */
[----:B------:R-:W-:-:S00]  /*9030*/  NOP ;  /* 0x0000000000007918 */ /* 0x000fc00000000000 */
[----:B------:R-:W-:-:S00]  /*9040*/  NOP ;  /* 0x0000000000007918 */ /* 0x000fc00000000000 */
[----:B------:R-:W-:-:S00]  /*9050*/  NOP ;  /* 0x0000000000007918 */ /* 0x000fc00000000000 */
[----:B------:R-:W-:-:S00]  /*9060*/  NOP ;  /* 0x0000000000007918 */ /* 0x000fc00000000000 */
[----:B------:R-:W-:-:S00]  /*9070*/  NOP ;  /* 0x0000000000007918 */ /* 0x000fc00000000000 */
.L_x_210:


//--------------------- .nv.global.init           --------------------------
	.section	.nv.global.init,"aw",@progbits
.nv.global.init:
	.type		$str$29,@object
	.size		$str$29,($str$30 - $str$29)
$str$29:
        /*0000*/ 	.byte	0x28, 0x61, 0x64, 0x64, 0x72, 0x65, 0x73, 0x73, 0x20, 0x26, 0x20, 0x6d, 0x61, 0x73, 0x6b, 0x29
        /*0010*/ 	.byte	0x20, 0x3d, 0x3d, 0x20, 0x30, 0x00
	.type		$str$30,@object
	.size		$str$30,($str$28 - $str$30)
$str$30:
        /*0016*/ 	.byte	0x2f, 0x74, 0x6d, 0x70, 0x2f, 0x63, 0x75, 0x74, 0x6c, 0x61, 0x73, 0x73, 0x5f, 0x73, 0x77, 0x65
        /*0026*/ 	.byte	0x65, 0x70, 0x5f, 0x73, 0x72, 0x63, 0x2f, 0x69, 0x6e, 0x63, 0x6c, 0x75, 0x64, 0x65, 0x2f, 0x63
        /*0036*/ 	.byte	0x75, 0x74, 0x65, 0x2f, 0x70, 0x6f, 0x69, 0x6e, 0x74, 0x65, 0x72, 0x5f, 0x66, 0x6c, 0x61, 0x67
        /*0046*/ 	.byte	0x67, 0x65, 0x64, 0x2e, 0x68, 0x70, 0x70, 0x00
	.type		$str$28,@object
	.size		$str$28,($str$27 - $str$28)
$str$28:
        /*004e*/ 	.byte	0x2f, 0x74, 0x6d, 0x70, 0x2f, 0x63, 0x75, 0x74, 0x6c, 0x61, 0x73, 0x73, 0x5f, 0x73, 0x77, 0x65
        /*005e*/ 	.byte	0x65, 0x70, 0x5f, 0x73, 0x72, 0x63, 0x2f, 0x69, 0x6e, 0x63, 0x6c, 0x75, 0x64, 0x65, 0x2f, 0x63
        /*006e*/ 	.byte	0x75, 0x74, 0x65, 0x2f, 0x61, 0x74, 0x6f, 0x6d, 0x2f, 0x63, 0x6f, 0x70, 0x79, 0x5f, 0x74, 0x72
        /*007e*/ 	.byte	0x61, 0x69, 0x74, 0x73, 0x5f, 0x73, 0x6d, 0x31, 0x30, 0x30, 0x2e, 0x68, 0x70, 0x70, 0x00
	.type		$str$27,@object
	.size		$str$27,(__unnamed_1 - $str$27)
$str$27:
        /*008d*/ 	.byte	0x28, 0x28, 0x75, 0x69, 0x6e, 0x74, 0x33, 0x32, 0x5f, 0x74, 0x28, 0x74, 0x68, 0x72, 0x65, 0x61
        /*009d*/ 	.byte	0x64, 0x49, 0x64, 0x78, 0x2e, 0x78, 0x29, 0x20, 0x2f, 0x20, 0x33, 0x32, 0x29, 0x20, 0x25, 0x20
        /*00ad*/ 	.byte	0x34, 0x29, 0x20, 0x3d, 0x3d, 0x20, 0x28, 0x28, 0x28, 0x74, 0x6d, 0x65, 0x6d, 0x5f, 0x61, 0x64
        /*00bd*/ 	.byte	0x64, 0x72, 0x20, 0x3e, 0x3e, 0x20, 0x31, 0x36, 0x29, 0x20, 0x2f, 0x20, 0x33, 0x32, 0x29, 0x20
        /*00cd*/ 	.byte	0x25, 0x20, 0x34, 0x29, 0x00
	.type		__unnamed_1,@object
	.size		__unnamed_1,(__unnamed_2 - __unnamed_1)
__unnamed_1:
        /*00d2*/ 	.byte	0x61, 0x75, 0x74, 0x6f, 0x20, 0x63, 0x75, 0x74, 0x65, 0x3a, 0x3a, 0x61, 0x73, 0x5f, 0x70, 0x6f
        /* <DEDUP_REMOVED lines=24> */
        /*0262*/ 	.byte	0x30, 0x34, 0x38, 0x3e, 0x3e, 0x3e, 0x3e, 0x5d, 0x00
	.type		__unnamed_2,@object
	.size		__unnamed_2,(.L_2 - __unnamed_2)
__unnamed_2:
        /* <DEDUP_REMOVED lines=45> */
        /*053b*/ 	.byte	0x3e, 0x3e, 0x3e, 0x5d, 0x00
.L_2:


//--------------------- .nv.shared._ZN7cutlass13device_kernelINS_4conv6kernel13ConvUniversalINS1_16ConvProblemShapeILNS1_8OperatorE0ELi2EEENS1_10collective14CollectiveConvINS1_47MainloopSm100TmaUmmaWarpSpecializedImplicitGemmILS5_0ELi26ELi2ELi1ELi2EN4cute5tupleIJNSA_1CILi1EEESD_SD_EEEEENSB_IJNSC_ILi64EEESG_NSB_IJNSC_ILi32EEEEEEEEENS_10bfloat16_tESK_NSA_8TiledMMAINSA_8MMA_AtomIJNSA_20SM100_MMA_F16BF16_SSISK_SK_fLi64ELi64ELNSA_4UMMA5MajorE0ELSP_0ELNSO_7ScaleInE0ELSQ_0EEEEEENSA_6LayoutISE_NSB_IJNSC_ILi0EEESU_SU_EEEEENSB_IJNSA_10UnderscoreESX_SX_EEEEENS7_6detail27Sm100ImplicitGemmTileTraitsINSA_20SM90_TMA_LOAD_IM2COLENSA_14ComposedLayoutINSA_7SwizzleILi2ELi4ELi3EEENSA_18smem_ptr_flag_bitsILi16EEENST_INSB_IJNSC_ILi8EEESH_EEENSB_IJSH_SD_EEEEEEEvEENS11_INSA_13SM90_TMA_LOADES1C_vEEEENS_8epilogue10collective18CollectiveEpilogueINS1H_23Sm100TmaWarpSpecializedILi3ELi2ELi16ELb1ELb0EEEJSJ_NSB_IJNST_ISG_SD_EENST_ISH_SD_EEEEESK_NSB_IJNSB_IJlllEEESD_SU_EEESK_S1Q_NS1H_6fusion15FusionCallbacksIS1L_NS1R_17LinearCombinationISK_fSK_fLNS_15FloatRoundStyleE2EEESJ_S1O_JEEENSA_5SM1004TMEM4LOAD26SM100_TMEM_LOAD_16dp256b4xES12_S1C_NSA_17SM75_U32x4_LDSM_NENSA_21SM90_TMA_STORE_IM2COLES1C_NSA_17SM90_U32x4_STSM_NENSA_39AutoVectorizingCopyWithAssumedAlignmentILi128EEEEEEvvEEEEvNT_6ParamsE --------------------------
	.section	.nv.shared._ZN7cutlass13device_kernelINS_4conv6kernel13ConvUniversalINS1_16ConvProblemShapeILNS1_8OperatorE0ELi2EEENS1_10collective14CollectiveConvINS1_47MainloopSm100TmaUmmaWarpSpecializedImplicitGemmILS5_0ELi26ELi2ELi1ELi2EN4cute5tupleIJNSA_1CILi1EEESD_SD_EEEEENSB_IJNSC_ILi64EEESG_NSB_IJNSC_ILi32EEEEEEEEENS_10bfloat16_tESK_NSA_8TiledMMAINSA_8MMA_AtomIJNSA_20SM100_MMA_F16BF16_SSISK_SK_fLi64ELi64ELNSA_4UMMA5MajorE0ELSP_0ELNSO_7ScaleInE0ELSQ_0EEEEEENSA_6LayoutISE_NSB_IJNSC_ILi0EEESU_SU_EEEEENSB_IJNSA_10UnderscoreESX_SX_EEEEENS7_6detail27Sm100ImplicitGemmTileTraitsINSA_20SM90_TMA_LOAD_IM2COLENSA_14ComposedLayoutINSA_7SwizzleILi2ELi4ELi3EEENSA_18smem_ptr_flag_bitsILi16EEENST_INSB_IJNSC_ILi8EEESH_EEENSB_IJSH_SD_EEEEEEEvEENS11_INSA_13SM90_TMA_LOADES1C_vEEEENS_8epilogue10collective18CollectiveEpilogueINS1H_23Sm100TmaWarpSpecializedILi3ELi2ELi16ELb1ELb0EEEJSJ_NSB_IJNST_ISG_SD_EENST_ISH_SD_EEEEESK_NSB_IJNSB_IJlllEEESD_SU_EEESK_S1Q_NS1H_6fusion15FusionCallbacksIS1L_NS1R_17LinearCombinationISK_fSK_fLNS_15FloatRoundStyleE2EEESJ_S1O_JEEENSA_5SM1004TMEM4LOAD26SM100_TMEM_LOAD_16dp256b4xES12_S1C_NSA_17SM75_U32x4_LDSM_NENSA_21SM90_TMA_STORE_IM2COLES1C_NSA_17SM90_U32x4_STSM_NENSA_39AutoVectorizingCopyWithAssumedAlignmentILi128EEEEEEvvEEEEvNT_6ParamsE,"aw",@nobits
	.sectionflags	@""
	.align	16
	.zero		1024


//--------------------- .nv.shared.reserved.0     --------------------------
	.section	.nv.shared.reserved.0,"aw",@nobits
	.weak		__nv_reservedSMEM_offset_0_alias
	.size		__nv_reservedSMEM_offset_0_alias, 0, 64
	.other		__nv_reservedSMEM_offset_0_alias,@"STO_CUDA_RESERVED_SHARED STV_DEFAULT"
__nv_reservedSMEM_offset_0_alias:
	.zero		0
.nv.shared.reserved.0:
	.zero		64
	.weak		__nv_reservedSMEM_tcgen05_partition
	.type		__nv_reservedSMEM_tcgen05_partition,@object
	.size		__nv_reservedSMEM_tcgen05_partition,(.L_0 - __nv_reservedSMEM_tcgen05_partition)
__nv_reservedSMEM_tcgen05_partition:
	.zero		32
.L_0:


//--------------------- .nv.global                --------------------------
	.section	.nv.global,"aw",@nobits
.nv.global:
	.type		_ZN39_INTERNAL_1d8fc4c7_4_k_cu_ebe9069b_30004cute1_E,@object
	.size		_ZN39_INTERNAL_1d8fc4c7_4_k_cu_ebe9069b_30004cute1_E,(_ZN39_INTERNAL_1d8fc4c7_4_k_cu_ebe9069b_30004cuda3std3__45__cpo6cbeginE - _ZN39_INTERNAL_1d8fc4c7_4_k_cu_ebe9069b_30004cute1_E)
_ZN39_INTERNAL_1d8fc4c7_4_k_cu_ebe9069b_30004cute1_E:
	.zero		1
	.type		_ZN39_INTERNAL_1d8fc4c7_4_k_cu_ebe9069b_30004cuda3std3__45__cpo6cbeginE,@object
	.size		_ZN39_INTERNAL_1d8fc4c7_4_k_cu_ebe9069b_30004cuda3std3__45__cpo6cbeginE,(_ZN39_INTERNAL_1d8fc4c7_4_k_cu_ebe9069b_30004cuda3std3__48in_placeE - _ZN39_INTERNAL_1d8fc4c7_4_k_cu_ebe9069b_30004cuda3std3__45__cpo6cbeginE)
_ZN39_INTERNAL_1d8fc4c7_4_k_cu_ebe9069b_30004cuda3std3__45__cpo6cbeginE:
	.zero		1
	.type		_ZN39_INTERNAL_1d8fc4c7_4_k_cu_ebe9069b_30004cuda3std3__48in_placeE,@object
	.size		_ZN39_INTERNAL_1d8fc4c7_4_k_cu_ebe9069b_30004cuda3std3__48in_placeE,(_ZN39_INTERNAL_1d8fc4c7_4_k_cu_ebe9069b_30004cuda3std6ranges3__45__cpo9iter_moveE - _ZN39_INTERNAL_1d8fc4c7_4_k_cu_ebe9069b_30004cuda3std3__48in_placeE)
_ZN39_INTERNAL_1d8fc4c7_4_k_cu_ebe9069b_30004cuda3std3__48in_placeE:
	.zero		1
	.type		_ZN39_INTERNAL_1d8fc4c7_4_k_cu_ebe9069b_30004cuda3std6ranges3__45__cpo9iter_moveE,@object
	.size		_ZN39_INTERNAL_1d8fc4c7_4_k_cu_ebe9069b_30004cuda3std6ranges3__45__cpo9iter_moveE,(_ZN39_INTERNAL_1d8fc4c7_4_k_cu_ebe9069b_30004cuda3std3__45__cpo5beginE - _ZN39_INTERNAL_1d8fc4c7_4_k_cu_ebe9069b_30004cuda3std6ranges3__45__cpo9iter_moveE)
_ZN39_INTERNAL_1d8fc4c7_4_k_cu_ebe9069b_30004cuda3std6ranges3__45__cpo9iter_moveE:
	.zero		1
	.type		_ZN39_INTERNAL_1d8fc4c7_4_k_cu_ebe9069b_30004cuda3std3__45__cpo5beginE,@object
	.size		_ZN39_INTERNAL_1d8fc4c7_4_k_cu_ebe9069b_30004cuda3std3__45__cpo5beginE,(_ZN39_INTERNAL_1d8fc4c7_4_k_cu_ebe9069b_30004cuda3std3__441_GLOBAL__N__1d8fc4c7_4_k_cu_ebe9069b_30006ignoreE - _ZN39_INTERNAL_1d8fc4c7_4_k_cu_ebe9069b_30004cuda3std3__45__cpo5beginE)
_ZN39_INTERNAL_1d8fc4c7_4_k_cu_ebe9069b_30004cuda3std3__45__cpo5beginE:
	.zero		1
	.type		_ZN39_INTERNAL_1d8fc4c7_4_k_cu_ebe9069b_30004cuda3std3__441_GLOBAL__N__1d8fc4c7_4_k_cu_ebe9069b_30006ignoreE,@object
	.size		_ZN39_INTERNAL_1d8fc4c7_4_k_cu_ebe9069b_30004cuda3std3__441_GLOBAL__N__1d8fc4c7_4_k_cu_ebe9069b_30006ignoreE,(_ZN39_INTERNAL_1d8fc4c7_4_k_cu_ebe9069b_30004cute7productE - _ZN39_INTERNAL_1d8fc4c7_4_k_cu_ebe9069b_30004cuda3std3__441_GLOBAL__N__1d8fc4c7_4_k_cu_ebe9069b_30006ignoreE)
_ZN39_INTERNAL_1d8fc4c7_4_k_cu_ebe9069b_30004cuda3std3__441_GLOBAL__N__1d8fc4c7_4_k_cu_ebe9069b_30006ignoreE:
	.zero		1
	.type		_ZN39_INTERNAL_1d8fc4c7_4_k_cu_ebe9069b_30004cute7productE,@object
	.size		_ZN39_INTERNAL_1d8fc4c7_4_k_cu_ebe9069b_30004cute7productE,(_ZN39_INTERNAL_1d8fc4c7_4_k_cu_ebe9069b_30004cuda3std3__45__cpo3endE - _ZN39_INTERNAL_1d8fc4c7_4_k_cu_ebe9069b_30004cute7productE)
_ZN39_INTERNAL_1d8fc4c7_4_k_cu_ebe9069b_30004cute7productE:
	.zero		1
	.type		_ZN39_INTERNAL_1d8fc4c7_4_k_cu_ebe9069b_30004cuda3std3__45__cpo3endE,@object
	.size		_ZN39_INTERNAL_1d8fc4c7_4_k_cu_ebe9069b_30004cuda3std3__45__cpo3endE,(_ZN39_INTERNAL_1d8fc4c7_4_k_cu_ebe9069b_30004cuda3std3__419piecewise_constructE - _ZN39_INTERNAL_1d8fc4c7_4_k_cu_ebe9069b_30004cuda3std3__45__cpo3endE)
_ZN39_INTERNAL_1d8fc4c7_4_k_cu_ebe9069b_30004cuda3std3__45__cpo3endE:
	.zero		1
	.type		_ZN39_INTERNAL_1d8fc4c7_4_k_cu_ebe9069b_30004cuda3std3__419piecewise_constructE,@object
	.size		_ZN39_INTERNAL_1d8fc4c7_4_k_cu_ebe9069b_30004cuda3std3__419piecewise_constructE,(_ZN39_INTERNAL_1d8fc4c7_4_k_cu_ebe9069b_30004cuda3std3__45__cpo4cendE - _ZN39_INTERNAL_1d8fc4c7_4_k_cu_ebe9069b_30004cuda3std3__419piecewise_constructE)
_ZN39_INTERNAL_1d8fc4c7_4_k_cu_ebe9069b_30004cuda3std3__419piecewise_constructE:
	.zero		1
	.type		_ZN39_INTERNAL_1d8fc4c7_4_k_cu_ebe9069b_30004cuda3std3__45__cpo4cendE,@object
	.size		_ZN39_INTERNAL_1d8fc4c7_4_k_cu_ebe9069b_30004cuda3std3__45__cpo4cendE,(_ZN39_INTERNAL_1d8fc4c7_4_k_cu_ebe9069b_30004cuda3std6ranges3__45__cpo4swapE - _ZN39_INTERNAL_1d8fc4c7_4_k_cu_ebe9069b_30004cuda3std3__45__cpo4cendE)
_ZN39_INTERNAL_1d8fc4c7_4_k_cu_ebe9069b_30004cuda3std3__45__cpo4cendE:
	.zero		1
	.type		_ZN39_INTERNAL_1d8fc4c7_4_k_cu_ebe9069b_30004cuda3std6ranges3__45__cpo4swapE,@object
	.size		_ZN39_INTERNAL_1d8fc4c7_4_k_cu_ebe9069b_30004cuda3std6ranges3__45__cpo4swapE,(.L_10 - _ZN39_INTERNAL_1d8fc4c7_4_k_cu_ebe9069b_30004cuda3std6ranges3__45__cpo4swapE)
_ZN39_INTERNAL_1d8fc4c7_4_k_cu_ebe9069b_30004cuda3std6ranges3__45__cpo4swapE:
	.zero		1
.L_10:


//--------------------- .nv.constant0._ZN7cutlass13device_kernelINS_4conv6kernel13ConvUniversalINS1_16ConvProblemShapeILNS1_8OperatorE0ELi2EEENS1_10collective14CollectiveConvINS1_47MainloopSm100TmaUmmaWarpSpecializedImplicitGemmILS5_0ELi26ELi2ELi1ELi2EN4cute5tupleIJNSA_1CILi1EEESD_SD_EEEEENSB_IJNSC_ILi64EEESG_NSB_IJNSC_ILi32EEEEEEEEENS_10bfloat16_tESK_NSA_8TiledMMAINSA_8MMA_AtomIJNSA_20SM100_MMA_F16BF16_SSISK_SK_fLi64ELi64ELNSA_4UMMA5MajorE0ELSP_0ELNSO_7ScaleInE0ELSQ_0EEEEEENSA_6LayoutISE_NSB_IJNSC_ILi0EEESU_SU_EEEEENSB_IJNSA_10UnderscoreESX_SX_EEEEENS7_6detail27Sm100ImplicitGemmTileTraitsINSA_20SM90_TMA_LOAD_IM2COLENSA_14ComposedLayoutINSA_7SwizzleILi2ELi4ELi3EEENSA_18smem_ptr_flag_bitsILi16EEENST_INSB_IJNSC_ILi8EEESH_EEENSB_IJSH_SD_EEEEEEEvEENS11_INSA_13SM90_TMA_LOADES1C_vEEEENS_8epilogue10collective18CollectiveEpilogueINS1H_23Sm100TmaWarpSpecializedILi3ELi2ELi16ELb1ELb0EEEJSJ_NSB_IJNST_ISG_SD_EENST_ISH_SD_EEEEESK_NSB_IJNSB_IJlllEEESD_SU_EEESK_S1Q_NS1H_6fusion15FusionCallbacksIS1L_NS1R_17LinearCombinationISK_fSK_fLNS_15FloatRoundStyleE2EEESJ_S1O_JEEENSA_5SM1004TMEM4LOAD26SM100_TMEM_LOAD_16dp256b4xES12_S1C_NSA_17SM75_U32x4_LDSM_NENSA_21SM90_TMA_STORE_IM2COLES1C_NSA_17SM90_U32x4_STSM_NENSA_39AutoVectorizingCopyWithAssumedAlignmentILi128EEEEEEvvEEEEvNT_6ParamsE --------------------------
	.section	.nv.constant0._ZN7cutlass13device_kernelINS_4conv6kernel13ConvUniversalINS1_16ConvProblemShapeILNS1_8OperatorE0ELi2EEENS1_10collective14CollectiveConvINS1_47MainloopSm100TmaUmmaWarpSpecializedImplicitGemmILS5_0ELi26ELi2ELi1ELi2EN4cute5tupleIJNSA_1CILi1EEESD_SD_EEEEENSB_IJNSC_ILi64EEESG_NSB_IJNSC_ILi32EEEEEEEEENS_10bfloat16_tESK_NSA_8TiledMMAINSA_8MMA_AtomIJNSA_20SM100_MMA_F16BF16_SSISK_SK_fLi64ELi64ELNSA_4UMMA5MajorE0ELSP_0ELNSO_7ScaleInE0ELSQ_0EEEEEENSA_6LayoutISE_NSB_IJNSC_ILi0EEESU_SU_EEEEENSB_IJNSA_10UnderscoreESX_SX_EEEEENS7_6detail27Sm100ImplicitGemmTileTraitsINSA_20SM90_TMA_LOAD_IM2COLENSA_14ComposedLayoutINSA_7SwizzleILi2ELi4ELi3EEENSA_18smem_ptr_flag_bitsILi16EEENST_INSB_IJNSC_ILi8EEESH_EEENSB_IJSH_SD_EEEEEEEvEENS11_INSA_13SM90_TMA_LOADES1C_vEEEENS_8epilogue10collective18CollectiveEpilogueINS1H_23Sm100TmaWarpSpecializedILi3ELi2ELi16ELb1ELb0EEEJSJ_NSB_IJNST_ISG_SD_EENST_ISH_SD_EEEEESK_NSB_IJNSB_IJlllEEESD_SU_EEESK_S1Q_NS1H_6fusion15FusionCallbacksIS1L_NS1R_17LinearCombinationISK_fSK_fLNS_15FloatRoundStyleE2EEESJ_S1O_JEEENSA_5SM1004TMEM4LOAD26SM100_TMEM_LOAD_16dp256b4xES12_S1C_NSA_17SM75_U32x4_LDSM_NENSA_21SM90_TMA_STORE_IM2COLES1C_NSA_17SM90_U32x4_STSM_NENSA_39AutoVectorizingCopyWithAssumedAlignmentILi128EEEEEEvvEEEEvNT_6ParamsE,"a",@progbits
	.sectionflags	@""
	.align	4
.nv.constant0._ZN7cutlass13device_kernelINS_4conv6kernel13ConvUniversalINS1_16ConvProblemShapeILNS1_8OperatorE0ELi2EEENS1_10collective14CollectiveConvINS1_47MainloopSm100TmaUmmaWarpSpecializedImplicitGemmILS5_0ELi26ELi2ELi1ELi2EN4cute5tupleIJNSA_1CILi1EEESD_SD_EEEEENSB_IJNSC_ILi64EEESG_NSB_IJNSC_ILi32EEEEEEEEENS_10bfloat16_tESK_NSA_8TiledMMAINSA_8MMA_AtomIJNSA_20SM100_MMA_F16BF16_SSISK_SK_fLi64ELi64ELNSA_4UMMA5MajorE0ELSP_0ELNSO_7ScaleInE0ELSQ_0EEEEEENSA_6LayoutISE_NSB_IJNSC_ILi0EEESU_SU_EEEEENSB_IJNSA_10UnderscoreESX_SX_EEEEENS7_6detail27Sm100ImplicitGemmTileTraitsINSA_20SM90_TMA_LOAD_IM2COLENSA_14ComposedLayoutINSA_7SwizzleILi2ELi4ELi3EEENSA_18smem_ptr_flag_bitsILi16EEENST_INSB_IJNSC_ILi8EEESH_EEENSB_IJSH_SD_EEEEEEEvEENS11_INSA_13SM90_TMA_LOADES1C_vEEEENS_8epilogue10collective18CollectiveEpilogueINS1H_23Sm100TmaWarpSpecializedILi3ELi2ELi16ELb1ELb0EEEJSJ_NSB_IJNST_ISG_SD_EENST_ISH_SD_EEEEESK_NSB_IJNSB_IJlllEEESD_SU_EEESK_S1Q_NS1H_6fusion15FusionCallbacksIS1L_NS1R_17LinearCombinationISK_fSK_fLNS_15FloatRoundStyleE2EEESJ_S1O_JEEENSA_5SM1004TMEM4LOAD26SM100_TMEM_LOAD_16dp256b4xES12_S1C_NSA_17SM75_U32x4_LDSM_NENSA_21SM90_TMA_STORE_IM2COLES1C_NSA_17SM90_U32x4_STSM_NENSA_39AutoVectorizingCopyWithAssumedAlignmentILi128EEEEEEvvEEEEvNT_6ParamsE:
	.zero		2944


//--------------------- SYMBOLS --------------------------

	.type		.nv.reservedSmem.offset0,@object
	.size		.nv.reservedSmem.offset0,0x4
	.type		.nv.reservedSmem.cap,@object
	.size		.nv.reservedSmem.cap,0x4
	.type		__assertfail,@function
